def matmul_kernel(
    a_ptr,
    b_ptr,
    c_ptr,
    M,
    N,
    K,
    stride_am,
    stride_ak,
    stride_bk,
    stride_bn,
    stride_cm,
    stride_cn,
    BLOCK_M: tl.constexpr,
    BLOCK_N: tl.constexpr,
    BLOCK_K: tl.constexpr,
    GROUP_M: tl.constexpr,
):
    pid = tl.program_id(axis=0)
    num_pid_m = tl.cdiv(M, BLOCK_M)
    num_pid_n = tl.cdiv(N, BLOCK_N)
    num_pid_in_group = GROUP_M * num_pid_n
    group_id = pid // num_pid_in_group
    first_pid_m = group_id * GROUP_M
    group_size_m = min(num_pid_m - first_pid_m, GROUP_M)
    pid_m = first_pid_m + ((pid % num_pid_in_group) % group_size_m)
    pid_n = (pid % num_pid_in_group) // group_size_m

    offs_am = (pid_m * BLOCK_M + tl.arange(0, BLOCK_M)) % M
    offs_bn = (pid_n * BLOCK_N + tl.arange(0, BLOCK_N)) % N
    offs_k = tl.arange(0, BLOCK_K)
    a_ptrs = a_ptr + offs_am[:, None] * stride_am + offs_k[None, :] * stride_ak
    b_ptrs = b_ptr + offs_k[:, None] * stride_bk + offs_bn[None, :] * stride_bn

    acc = tl.zeros((BLOCK_M, BLOCK_N), dtype=tl.float32)
    for kk in range(0, tl.cdiv(K, BLOCK_K)):
        a = tl.load(a_ptrs, mask=offs_k[None, :] < K - kk * BLOCK_K, other=0.0)
        b = tl.load(b_ptrs, mask=offs_k[:, None] < K - kk * BLOCK_K, other=0.0)
        acc = tl.dot(a, b, acc)
        a_ptrs += BLOCK_K * stride_ak
        b_ptrs += BLOCK_K * stride_bk

    c = acc.to(c_ptr.dtype.element_ty)
    offs_cm = pid_m * BLOCK_M + tl.arange(0, BLOCK_M)
    offs_cn = pid_n * BLOCK_N + tl.arange(0, BLOCK_N)
    c_ptrs = c_ptr + offs_cm[:, None] * stride_cm + offs_cn[None, :] * stride_cn
    mask = (offs_cm[:, None] < M) & (offs_cn[None, :] < N)
    tl.store(c_ptrs, c, mask=mask)

# config = {"BLOCK_K": 32, "BLOCK_M": 256, "BLOCK_N": 64, "GROUP_M": 4, "arch": "sm_100", "dtype": "bf16", "num_ctas": 1, "num_stages": 3, "num_warps": 4}
# arch = sm_100


// ===== COMPILED SASS (sm_100a) =====

	.target	sm_100a

	.elftype	@"ET_EXEC"


//--------------------- .note.nv.tkinfo           --------------------------
	.section	.note.nv.tkinfo,"",@"SHT_NOTE"
	.sectionflags	@"SHF_NOTE_NV_TKINFO"
	.tkinfo
        /*0018*/ 	.word	0x00000081
        /*0030*/ 	.string	""
        /*0030*/ 	.string	"ptxas-blackwell"
        /*0030*/ 	.string	"Cuda compilation tools, release 12.9, V12.9.86"
        /*0030*/ 	.string	"Build cuda_12.9.r12.9/compiler.36037853_0"
        /*0030*/ 	.string	"-v  -suppress-debug-info  -lineinfo  -arch sm_100a "



//--------------------- .note.nv.cuver            --------------------------
	.section	.note.nv.cuver,"",@"SHT_NOTE"
	.sectionflags	@"SHF_NOTE_NV_CUVER"
        /*0018*/ 	.short	0x0001
        /*001a*/ 	.short	0x0064
        /*001c*/ 	.short	0x0001
        /*001e*/ 	.short	0x0000
        /*0020*/ 	.short	0x0001
        /*0022*/ 	.short	0x0000


//--------------------- .nv.info                  --------------------------
	.section	.nv.info,"",@"SHT_CUDA_INFO"
	.align	4


	//----- nvinfo : EIATTR_REGCOUNT
	.align		4
        /*0000*/ 	.byte	0x04, 0x2f
        /*0002*/ 	.short	(.L_4 - .L_3)
	.align		4
.L_3:
        /*0004*/ 	.word	index@(matmul_kernel)
        /*0008*/ 	.word	0x000000fe


	//----- nvinfo : EIATTR_FRAME_SIZE
	.align		4
.L_4:
        /*000c*/ 	.byte	0x04, 0x11
        /*000e*/ 	.short	(.L_6 - .L_5)
	.align		4
.L_5:
        /*0010*/ 	.word	index@($__internal_2_$__cuda_sm10x_tcgen05_guardrail_trap_unallocated_columns_being_dealloced)
        /*0014*/ 	.word	0x00000000


	//----- nvinfo : EIATTR_FRAME_SIZE
	.align		4
.L_6:
        /*0018*/ 	.byte	0x04, 0x11
        /*001a*/ 	.short	(.L_8 - .L_7)
	.align		4
.L_7:
        /*001c*/ 	.word	index@($__internal_1_$__cuda_sm10x_tcgen05_guardrail_trap_phase_invalid_during_alloc)
        /*0020*/ 	.word	0x00000000


	//----- nvinfo : EIATTR_FRAME_SIZE
	.align		4
.L_8:
        /*0024*/ 	.byte	0x04, 0x11
        /*0026*/ 	.short	(.L_10 - .L_9)
	.align		4
.L_9:
        /*0028*/ 	.word	index@($__internal_0_$__cuda_sm10x_tcgen05_guardrail_trap_col_being_dealloced_not_returned_by_alloc)
        /*002c*/ 	.word	0x00000000


	//----- nvinfo : EIATTR_FRAME_SIZE
	.align		4
.L_10:
        /*0030*/ 	.byte	0x04, 0x11
        /*0032*/ 	.short	(.L_12 - .L_11)
	.align		4
.L_11:
        /*0034*/ 	.word	index@(matmul_kernel)
        /*0038*/ 	.word	0x00000000


	//----- nvinfo : EIATTR_MIN_STACK_SIZE
	.align		4
.L_12:
        /*003c*/ 	.byte	0x04, 0x12
        /*003e*/ 	.short	(.L_14 - .L_13)
	.align		4
.L_13:
        /*0040*/ 	.word	index@(matmul_kernel)
        /*0044*/ 	.word	0x00000000
.L_14:


//--------------------- .nv.info.matmul_kernel    --------------------------
	.section	.nv.info.matmul_kernel,"",@"SHT_CUDA_INFO"
	.sectionflags	@""
	.align	4


	//----- nvinfo : EIATTR_CUDA_API_VERSION
	.align		4
        /*0000*/ 	.byte	0x04, 0x37
        /*0002*/ 	.short	(.L_16 - .L_15)
.L_15:
        /*0004*/ 	.word	0x00000081


	//----- nvinfo : EIATTR_KPARAM_INFO
	.align		4
.L_16:
        /*0008*/ 	.byte	0x04, 0x17
        /*000a*/ 	.short	(.L_18 - .L_17)
.L_17:
        /*000c*/ 	.word	0x00000000
        /*0010*/ 	.short	0x000d
        /*0012*/ 	.short	0x0048
        /*0014*/ 	.byte	0x00, 0xf4, 0x21, 0x00


	//----- nvinfo : EIATTR_KPARAM_INFO
	.align		4
.L_18:
        /*0018*/ 	.byte	0x04, 0x17
        /*001a*/ 	.short	(.L_20 - .L_19)
.L_19:
        /*001c*/ 	.word	0x00000000
        /*0020*/ 	.short	0x000c
        /*0022*/ 	.short	0x0040
        /*0024*/ 	.byte	0x00, 0xf4, 0x21, 0x00


	//----- nvinfo : EIATTR_KPARAM_INFO
	.align		4
.L_20:
        /*0028*/ 	.byte	0x04, 0x17
        /*002a*/ 	.short	(.L_22 - .L_21)
.L_21:
        /*002c*/ 	.word	0x00000000
        /*0030*/ 	.short	0x000b
        /*0032*/ 	.short	0x0038
        /*0034*/ 	.byte	0x00, 0xf0, 0x11, 0x00


	//----- nvinfo : EIATTR_KPARAM_INFO
	.align		4
.L_22:
        /*0038*/ 	.byte	0x04, 0x17
        /*003a*/ 	.short	(.L_24 - .L_23)
.L_23:
        /*003c*/ 	.word	0x00000000
        /*0040*/ 	.short	0x000a
        /*0042*/ 	.short	0x0034
        /*0044*/ 	.byte	0x00, 0xf0, 0x11, 0x00


	//----- nvinfo : EIATTR_KPARAM_INFO
	.align		4
.L_24:
        /*0048*/ 	.byte	0x04, 0x17
        /*004a*/ 	.short	(.L_26 - .L_25)
.L_25:
        /*004c*/ 	.word	0x00000000
        /*0050*/ 	.short	0x0009
        /*0052*/ 	.short	0x0030
        /*0054*/ 	.byte	0x00, 0xf0, 0x11, 0x00


	//----- nvinfo : EIATTR_KPARAM_INFO
	.align		4
.L_26:
        /*0058*/ 	.byte	0x04, 0x17
        /*005a*/ 	.short	(.L_28 - .L_27)
.L_27:
        /*005c*/ 	.word	0x00000000
        /*0060*/ 	.short	0x0008
        /*0062*/ 	.short	0x002c
        /*0064*/ 	.byte	0x00, 0xf0, 0x11, 0x00


	//----- nvinfo : EIATTR_KPARAM_INFO
	.align		4
.L_28:
        /*0068*/ 	.byte	0x04, 0x17
        /*006a*/ 	.short	(.L_30 - .L_29)
.L_29:
        /*006c*/ 	.word	0x00000000
        /*0070*/ 	.short	0x0007
        /*0072*/ 	.short	0x0028
        /*0074*/ 	.byte	0x00, 0xf0, 0x11, 0x00


	//----- nvinfo : EIATTR_KPARAM_INFO
	.align		4
.L_30:
        /*0078*/ 	.byte	0x04, 0x17
        /*007a*/ 	.short	(.L_32 - .L_31)
.L_31:
        /*007c*/ 	.word	0x00000000
        /*0080*/ 	.short	0x0006
        /*0082*/ 	.short	0x0024
        /*0084*/ 	.byte	0x00, 0xf0, 0x11, 0x00


	//----- nvinfo : EIATTR_KPARAM_INFO
	.align		4
.L_32:
        /*0088*/ 	.byte	0x04, 0x17
        /*008a*/ 	.short	(.L_34 - .L_33)
.L_33:
        /*008c*/ 	.word	0x00000000
        /*0090*/ 	.short	0x0005
        /*0092*/ 	.short	0x0020
        /*0094*/ 	.byte	0x00, 0xf0, 0x11, 0x00


	//----- nvinfo : EIATTR_KPARAM_INFO
	.align		4
.L_34:
        /*0098*/ 	.byte	0x04, 0x17
        /*009a*/ 	.short	(.L_36 - .L_35)
.L_35:
        /*009c*/ 	.word	0x00000000
        /*00a0*/ 	.short	0x0004
        /*00a2*/ 	.short	0x001c
        /*00a4*/ 	.byte	0x00, 0xf0, 0x11, 0x00


	//----- nvinfo : EIATTR_KPARAM_INFO
	.align		4
.L_36:
        /*00a8*/ 	.byte	0x04, 0x17
        /*00aa*/ 	.short	(.L_38 - .L_37)
.L_37:
        /*00ac*/ 	.word	0x00000000
        /*00b0*/ 	.short	0x0003
        /*00b2*/ 	.short	0x0018
        /*00b4*/ 	.byte	0x00, 0xf0, 0x11, 0x00


	//----- nvinfo : EIATTR_KPARAM_INFO
	.align		4
.L_38:
        /*00b8*/ 	.byte	0x04, 0x17
        /*00ba*/ 	.short	(.L_40 - .L_39)
.L_39:
        /*00bc*/ 	.word	0x00000000
        /*00c0*/ 	.short	0x0002
        /*00c2*/ 	.short	0x0010
        /*00c4*/ 	.byte	0x00, 0xf4, 0x21, 0x00


	//----- nvinfo : EIATTR_KPARAM_INFO
	.align		4
.L_40:
        /*00c8*/ 	.byte	0x04, 0x17
        /*00ca*/ 	.short	(.L_42 - .L_41)
.L_41:
        /*00cc*/ 	.word	0x00000000
        /*00d0*/ 	.short	0x0001
        /*00d2*/ 	.short	0x0008
        /*00d4*/ 	.byte	0x00, 0xf4, 0x21, 0x00


	//----- nvinfo : EIATTR_KPARAM_INFO
	.align		4
.L_42:
        /*00d8*/ 	.byte	0x04, 0x17
        /*00da*/ 	.short	(.L_44 - .L_43)
.L_43:
        /*00dc*/ 	.word	0x00000000
        /*00e0*/ 	.short	0x0000
        /*00e2*/ 	.short	0x0000
        /*00e4*/ 	.byte	0x00, 0xf4, 0x21, 0x00


	//----- nvinfo : EIATTR_AT_ENTRY_FRAGMENTS
	.align		4
.L_44:
        /*00e8*/ 	.byte	0x04, 0x4f
        /*00ea*/ 	.short	(.L_46 - .L_45)


	//   ....[0]....
.L_45:
        /*00ec*/ 	.word	0x00000004


	//----- nvinfo : EIATTR_RESERVED_SMEM_USED
	.align		4
.L_46:
        /*00f0*/ 	.byte	0x01, 0x41
	.zero		2


	//----- nvinfo : EIATTR_SPARSE_MMA_MASK
	.align		4
        /*00f4*/ 	.byte	0x03, 0x50
        /*00f6*/ 	.short	0x0000


	//----- nvinfo : EIATTR_TCGEN05_1CTA_USED
	.align		4
        /*00f8*/ 	.byte	0x01, 0x51
	.zero		2


	//----- nvinfo : EIATTR_MAXREG_COUNT
	.align		4
        /*00fc*/ 	.byte	0x03, 0x1b
        /*00fe*/ 	.short	0x00ff


	//----- nvinfo : EIATTR_NUM_BARRIERS
	.align		4
        /*0100*/ 	.byte	0x02, 0x4c
        /*0102*/ 	.byte	0x01
	.zero		1


	//----- nvinfo : EIATTR_INT_WARP_WIDE_INSTR_OFFSETS
	.align		4
        /*0104*/ 	.byte	0x04, 0x31
        /*0106*/ 	.short	(.L_48 - .L_47)


	//   ....[0]....
.L_47:
        /*0108*/ 	.word	0x00001e20


	//   ....[1]....
        /*010c*/ 	.word	0x00001e30


	//   ....[2]....
        /*0110*/ 	.word	0x000031b0


	//   ....[3]....
        /*0114*/ 	.word	0x000087f0


	//   ....[4]....
        /*0118*/ 	.word	0x00008840


	//----- nvinfo : EIATTR_COOP_GROUP_MASK_REGIDS
	.align		4
.L_48:
        /*011c*/ 	.byte	0x04, 0x29
        /*011e*/ 	.short	(.L_50 - .L_49)


	//   ....[0]....
.L_49:
        /*0120*/ 	.word	0xffffffff


	//   ....[1]....
        /*0124*/ 	.word	0xffffffff


	//   ....[2]....
        /*0128*/ 	.word	0xffffffff


	//   ....[3]....
        /*012c*/ 	.word	0xffffffff


	//----- nvinfo : EIATTR_COOP_GROUP_INSTR_OFFSETS
	.align		4
.L_50:
        /*0130*/ 	.byte	0x04, 0x28
        /*0132*/ 	.short	(.L_52 - .L_51)


	//   ....[0]....
.L_51:
        /*0134*/ 	.word	0x00000070


	//   ....[1]....
        /*0138*/ 	.word	0x00000330


	//   ....[2]....
        /*013c*/ 	.word	0x00008680


	//   ....[3]....
        /*0140*/ 	.word	0x000088f0


	//----- nvinfo : EIATTR_VRC_CTA_INIT_COUNT
	.align		4
.L_52:
        /*0144*/ 	.byte	0x02, 0x4a
        /*0146*/ 	.byte	0x80
	.zero		1


	//----- nvinfo : EIATTR_MBARRIER_INSTR_OFFSETS
	.align		4
        /*0148*/ 	.byte	0x04, 0x39
        /*014a*/ 	.short	(.L_54 - .L_53)


	//   ....[0]....
.L_53:
        /*014c*/ 	.word	0x00002020
        /*0150*/ 	.word	0x000000ff
        /*0154*/ 	.word	0x00000000
        /*0158*/ 	.short	0x0100
        /*015a*/ 	.byte	0x0b
	.zero		1


	//   ....[1]....
        /*015c*/ 	.word	0x00003200
        /*0160*/ 	.word	0x000000ff
        /*0164*/ 	.word	0x0000a008
        /*0168*/ 	.short	0x0100
        /*016a*/ 	.byte	0x09
	.zero		1


	//   ....[2]....
        /*016c*/ 	.word	0x00004080
        /*0170*/ 	.word	0x000000ff
        /*0174*/ 	.word	0x00000000
        /*0178*/ 	.short	0x010a
        /*017a*/ 	.byte	0x0b
	.zero		1


	//   ....[3]....
        /*017c*/ 	.word	0x00005940
        /*0180*/ 	.word	0x000000ff
        /*0184*/ 	.word	0x00000000
        /*0188*/ 	.short	0x010a
        /*018a*/ 	.byte	0x0b
	.zero		1


	//   ....[4]....
        /*018c*/ 	.word	0x000059d0
        /*0190*/ 	.word	0x000000ff
        /*0194*/ 	.word	0x0000a000
        /*0198*/ 	.short	0x0108
        /*019a*/ 	.byte	0x09
	.zero		1


	//   ....[5]....
        /*019c*/ 	.word	0x00005a80
        /*01a0*/ 	.word	0x000000ff
        /*01a4*/ 	.word	0x0000a008
        /*01a8*/ 	.short	0x0108
        /*01aa*/ 	.byte	0x09
	.zero		1


	//   ....[6]....
        /*01ac*/ 	.word	0x00008910
        /*01b0*/ 	.word	0x000000ff
        /*01b4*/ 	.word	0x00000000
        /*01b8*/ 	.short	0x010a
        /*01ba*/ 	.byte	0x0b
	.zero		1


	//   ....[7]....
        /*01bc*/ 	.word	0x00008940
        /*01c0*/ 	.word	0x000000ff
        /*01c4*/ 	.word	0x00000000
        /*01c8*/ 	.short	0x010a
        /*01ca*/ 	.byte	0x0b
	.zero		1


	//----- nvinfo : EIATTR_NUM_MBARRIERS
	.align		4
.L_54:
        /*01cc*/ 	.byte	0x03, 0x38
        /*01ce*/ 	.short	0x0002


	//----- nvinfo : EIATTR_EXIT_INSTR_OFFSETS
	.align		4
        /*01d0*/ 	.byte	0x04, 0x1c
        /*01d2*/ 	.short	(.L_56 - .L_55)


	//   ....[0]....
.L_55:
        /*01d4*/ 	.word	0x00008900


	//----- nvinfo : EIATTR_REQNTID
	.align		4
.L_56:
        /*01d8*/ 	.byte	0x04, 0x10
        /*01da*/ 	.short	(.L_58 - .L_57)
.L_57:
        /*01dc*/ 	.word	0x00000080
        /*01e0*/ 	.word	0x00000001
        /*01e4*/ 	.word	0x00000001


	//----- nvinfo : EIATTR_CRS_STACK_SIZE
	.align		4
.L_58:
        /*01e8*/ 	.byte	0x04, 0x1e
        /*01ea*/ 	.short	(.L_60 - .L_59)
.L_59:
        /*01ec*/ 	.word	0x00000000


	//----- nvinfo : EIATTR_CBANK_PARAM_SIZE
	.align		4
.L_60:
        /*01f0*/ 	.byte	0x03, 0x19
        /*01f2*/ 	.short	0x0050


	//----- nvinfo : EIATTR_PARAM_CBANK
	.align		4
        /*01f4*/ 	.byte	0x04, 0x0a
        /*01f6*/ 	.short	(.L_62 - .L_61)
	.align		4
.L_61:
        /*01f8*/ 	.word	index@(.nv.constant0.matmul_kernel)
        /*01fc*/ 	.short	0x0380
        /*01fe*/ 	.short	0x0050


	//----- nvinfo : EIATTR_SW_WAR
	.align		4
.L_62:
        /*0200*/ 	.byte	0x04, 0x36
        /*0202*/ 	.short	(.L_64 - .L_63)
.L_63:
        /*0204*/ 	.word	0x00000008
.L_64:


//--------------------- .nv.compat                --------------------------
	.section	.nv.compat,"",@"SHT_CUDA_COMPAT_INFO"
	.align	4
        /*0000*/ 	.byte	0x02, 0x02, 0x02, 0x00, 0x02, 0x05, 0x05, 0x00, 0x02, 0x03, 0x00, 0x00, 0x02, 0x06, 0x01, 0x00


//--------------------- .nv.callgraph             --------------------------
	.section	.nv.callgraph,"",@"SHT_CUDA_CALLGRAPH"
	.align	4
	.sectionentsize	8
	.align		4
        /*0000*/ 	.word	0x00000000
	.align		4
        /*0004*/ 	.word	0xffffffff
	.align		4
        /*0008*/ 	.word	0x00000000
	.align		4
        /*000c*/ 	.word	0xfffffffe
	.align		4
        /*0010*/ 	.word	0x00000000
	.align		4
        /*0014*/ 	.word	0xfffffffd
	.align		4
        /*0018*/ 	.word	0x00000000
	.align		4
        /*001c*/ 	.word	0xfffffffc


//--------------------- .text.matmul_kernel       --------------------------
	.section	.text.matmul_kernel,"ax",@progbits
	.align	128
        .global         matmul_kernel
        .type           matmul_kernel,@function
        .size           matmul_kernel,(.L_x_20 - matmul_kernel)
        .other          matmul_kernel,@"STO_CUDA_ENTRY STV_DEFAULT"
matmul_kernel:
.text.matmul_kernel:
[----:B------:R-:W0:Y:S01]  /*0000*/  LDC R1, c[0x0][0x37c] ;  /* 0x0000df00ff017b82 */ /* 0x000e220000000800 */
[----:B------:R-:W1:Y:S01]  /*0010*/  S2R R171, SR_TID.X ;  /* 0x0000000000ab7919 */ /* 0x000e620000002100 */
[----:B------:R-:W2:Y:S01]  /*0020*/  LDCU.64 UR22, c[0x0][0x358] ;  /* 0x00006b00ff1677ac */ /* 0x000ea20008000a00 */
[----:B-1----:R-:W-:-:S13]  /*0030*/  ISETP.GE.U32.AND P0, PT, R171, 0x20, PT ;  /* 0x00000020ab00780c */ /* 0x002fda0003f06070 */
[----:B------:R-:W-:Y:S02]  /*0040*/  VOTEU.ANY UP0, P0 ;  /* 0x0000000000ff7886 */ /* 0x000fe40000000100 */
[----:B0-2---:R-:W-:Y:S05]  /*0050*/  BRA.U UP0, `(.L_x_0) ;  /* 0x0000000100b87547 */ /* 0x005fea000b800000 */
[----:B------:R-:W0:Y:S01]  /*0060*/  S2UR UR6, SR_CgaCtaId ;  /* 0x00000000000679c3 */ /* 0x000e220000008800 */
[----:B------:R-:W-:Y:S01]  /*0070*/  NOP ;  /* 0x0000000000007918 */ /* 0x000fe20000000000 */
[----:B------:R-:W-:Y:S02]  /*0080*/  UMOV UR4, 0x40 ;  /* 0x0000004000047882 */ /* 0x000fe40000000000 */
[----:B0-----:R-:W-:-:S09]  /*0090*/  ULEA UR4, UR6, UR4, 0x18 ;  /* 0x0000000406047291 */ /* 0x001fd2000f8ec0ff */
[----:B------:R-:W0:Y:S01]  /*00a0*/  LDS.U8 R0, [UR4] ;  /* 0x00000004ff007984 */ /* 0x000e220008000000 */
[----:B------:R-:W-:Y:S02]  /*00b0*/  UMOV UR4, 0x400 ;  /* 0x0000040000047882 */ /* 0x000fe40000000000 */
[----:B------:R-:W-:Y:S01]  /*00c0*/  ULEA UR4, UR6, UR4, 0x18 ;  /* 0x0000000406047291 */ /* 0x000fe2000f8ec0ff */
[----:B0-----:R-:W-:-:S13]  /*00d0*/  ISETP.NE.AND P0, PT, R0, RZ, PT ;  /* 0x000000ff0000720c */ /* 0x001fda0003f05270 */
[----:B------:R-:W-:Y:S05]  /*00e0*/  @P0 BRA `(.L_x_1) ;  /* 0x00000000007c0947 */ /* 0x000fea0003800000 */
[----:B------:R-:W-:-:S13]  /*00f0*/  ELECT P0, URZ, PT ;  /* 0x0000000000ff782f */ /* 0x000fda0003800000 */
[----:B------:R-:W-:Y:S05]  /*0100*/  @!P0 BRA `(.L_x_2) ;  /* 0x0000000000848947 */ /* 0x000fea0003800000 */
[----:B------:R-:W-:Y:S01]  /*0110*/  UMOV UR5, 0x4 ;  /* 0x0000000400057882 */ /* 0x000fe20000000000 */
[----:B------:R-:W-:Y:S02]  /*0120*/  IMAD.MOV.U32 R4, RZ, RZ, 0x1 ;  /* 0x00000001ff047424 */ /* 0x000fe400078e00ff */
[----:B------:R-:W-:Y:S02]  /*0130*/  IMAD.MOV.U32 R5, RZ, RZ, 0xf ;  /* 0x0000000fff057424 */ /* 0x000fe400078e00ff */
[----:B------:R-:W-:Y:S04]  /*0140*/  DEPBAR.LE SB0, 0x36 ;  /* 0x00008d800000791a */ /* 0x000fe80000000000 */
[----:B------:R-:W0:Y:S02]  /*0150*/  UTCATOMSWS.FIND_AND_SET.ALIGN UP1, UR5, UR5 ;  /* 0x00000005000575e3 */ /* 0x000e240008020800 */
[----:B0-----:R-:W-:-:S04]  /*0160*/  PLOP3.LUT P0, PT, PT, PT, UP1, 0x80, 0x8 ;  /* 0x000000000008781c */ /* 0x001fc80003f0f018 */
[----:B------:R-:W-:-:S04]  /*0170*/  SEL R0, RZ, 0xffffffff, !P0 ;  /* 0xffffffffff007807 */ /* 0x000fc80004000000 */
[----:B------:R-:W-:Y:S01]  /*0180*/  ISETP.NE.AND P0, PT, R0, RZ, PT ;  /* 0x000000ff0000720c */ /* 0x000fe20003f05270 */
[----:B------:R-:W-:-:S12]  /*0190*/  IMAD.U32 R0, RZ, RZ, UR5 ;  /* 0x00000005ff007e24 */ /* 0x000fd8000f8e00ff */
[----:B------:R-:W-:Y:S05]  /*01a0*/  @P0 BRA `(.L_x_3) ;  /* 0x0000000000240947 */ /* 0x000fea0003800000 */
.L_x_4:
[----:B------:R-:W-:Y:S05]  /*01b0*/  NANOSLEEP 0x64 ;  /* 0x000000640000795d */ /* 0x000fea0003800000 */
[----:B------:R-:W-:-:S05]  /*01c0*/  UMOV UR5, 0x4 ;  /* 0x0000000400057882 */ /* 0x000fca0000000000 */
[----:B------:R-:W-:Y:S04]  /*01d0*/  DEPBAR.LE SB0, 0x36 ;  /* 0x00008d800000791a */ /* 0x000fe80000000000 */
[----:B------:R-:W0:Y:S02]  /*01e0*/  UTCATOMSWS.FIND_AND_SET.ALIGN UP1, UR5, UR5 ;  /* 0x00000005000575e3 */ /* 0x000e240008020800 */
[----:B0-----:R-:W-:-:S04]  /*01f0*/  PLOP3.LUT P0, PT, PT, PT, UP1, 0x80, 0x8 ;  /* 0x000000000008781c */ /* 0x001fc80003f0f018 */
[----:B------:R-:W-:-:S04]  /*0200*/  SEL R0, RZ, 0xffffffff, !P0 ;  /* 0xffffffffff007807 */ /* 0x000fc80004000000 */
[----:B------:R-:W-:Y:S01]  /*0210*/  ISETP.NE.AND P0, PT, R0, RZ, PT ;  /* 0x000000ff0000720c */ /* 0x000fe20003f05270 */
[----:B------:R-:W-:-:S12]  /*0220*/  IMAD.U32 R0, RZ, RZ, UR5 ;  /* 0x00000005ff007e24 */ /* 0x000fd8000f8e00ff */
[----:B------:R-:W-:Y:S05]  /*0230*/  @!P0 BRA `(.L_x_4) ;  /* 0xfffffffc00dc8947 */ /* 0x000fea000383ffff */
.L_x_3:
[C---:B------:R-:W-:Y:S01]  /*0240*/  VIADD R3, R0.reuse, 0x10 ;  /* 0x0000001000037836 */ /* 0x040fe20000000000 */
[----:B------:R-:W-:Y:S01]  /*0250*/  UMOV UR5, 0x50 ;  /* 0x0000005000057882 */ /* 0x000fe20000000000 */
[----:B------:R-:W-:Y:S01]  /*0260*/  SHF.L.U32 R2, R5, R0, RZ ;  /* 0x0000000005027219 */ /* 0x000fe200000006ff */
[----:B------:R-:W-:Y:S01]  /*0270*/  ULEA UR5, UR6, UR5, 0x18 ;  /* 0x0000000506057291 */ /* 0x000fe2000f8ec0ff */
[----:B------:R-:W-:Y:S01]  /*0280*/  IMAD.SHL.U32 R0, R0, 0x20, RZ ;  /* 0x0000002000007824 */ /* 0x000fe200078e00ff */
[----:B------:R-:W-:-:S04]  /*0290*/  SHF.L.U32 R3, R4, R3, RZ ;  /* 0x0000000304037219 */ /* 0x000fc800000006ff */
[----:B------:R-:W-:-:S05]  /*02a0*/  LOP3.LUT R2, R3, R2, RZ, 0xfc, !PT ;  /* 0x0000000203027212 */ /* 0x000fca00078efcff */
[----:B------:R0:W-:Y:S04]  /*02b0*/  ATOMS.OR RZ, [UR5], R2 ;  /* 0x00000002ffff798c */ /* 0x0001e8000b000005 */
[----:B------:R0:W-:Y:S01]  /*02c0*/  STS [UR4], R0 ;  /* 0x00000000ff007988 */ /* 0x0001e20008000804 */
[----:B------:R-:W-:Y:S05]  /*02d0*/  BRA `(.L_x_2) ;  /* 0x0000000000107947 */ /* 0x000fea0003800000 */
.L_x_1:
[----:B------:R-:W-:Y:S01]  /*02e0*/  IMAD.MOV.U32 R0, RZ, RZ, -0x1 ;  /* 0xffffffffff007424 */ /* 0x000fe200078e00ff */
[----:B------:R-:W-:-:S04]  /*02f0*/  MOV R2, 0x320 ;  /* 0x0000032000027802 */ /* 0x000fc80000000f00 */
[----:B------:R0:W-:Y:S03]  /*0300*/  STS [UR4], R0 ;  /* 0x00000000ff007988 */ /* 0x0001e60008000804 */
[----:B0-----:R-:W-:Y:S05]  /*0310*/  CALL.REL.NOINC `($__internal_1_$__cuda_sm10x_tcgen05_guardrail_trap_phase_invalid_during_alloc) ;  /* 0x0000008400a07944 */ /* 0x001fea0003c00000 */
.L_x_2:
[----:B------:R-:W-:Y:S05]  /*0320*/  WARPSYNC.ALL ;  /* 0x0000000000007948 */ /* 0x000fea0003800000 */
[----:B------:R-:W-:Y:S01]  /*0330*/  NOP ;  /* 0x0000000000007918 */ /* 0x000fe20000000000 */
.L_x_0:
[----:B------:R-:W1:Y:S01]  /*0340*/  LDC.64 R12, c[0x0][0x398] ;  /* 0x0000e600ff0c7b82 */ /* 0x000e620000000a00 */
[----:B------:R-:W2:Y:S01]  /*0350*/  S2R R5, SR_CTAID.X ;  /* 0x0000000000057919 */ /* 0x000ea20000002500 */
[--C-:B------:R-:W-:Y:S01]  /*0360*/  SHF.R.U32.HI R21, RZ, 0x5, R171.reuse ;  /* 0x00000005ff157819 */ /* 0x100fe200000116ab */
[----:B------:R-:W-:Y:S01]  /*0370*/  UMOV UR9, 0x400 ;  /* 0x0000040000097882 */ /* 0x000fe20000000000 */
[----:B------:R-:W-:Y:S01]  /*0380*/  SHF.R.S32.HI R167, RZ, 0x6, R171 ;  /* 0x00000006ffa77819 */ /* 0x000fe200000114ab */
[----:B------:R-:W3:Y:S01]  /*0390*/  LDCU.128 UR16, c[0x0][0x380] ;  /* 0x00007000ff1077ac */ /* 0x000ee20008000c00 */
[----:B------:R-:W-:Y:S02]  /*03a0*/  R2UR UR12, R21 ;  /* 0x00000000150c72ca */ /* 0x000fe400000e0000 */
[----:B------:R-:W-:Y:S01]  /*03b0*/  SGXT R167, R167, 0x1 ;  /* 0x00000001a7a7781a */ /* 0x000fe20000000200 */
[----:B------:R-:W4:Y:S01]  /*03c0*/  S2UR UR5, SR_CgaCtaId ;  /* 0x00000000000579c3 */ /* 0x000f220000008800 */
[----:B------:R-:W-:-:S09]  /*03d0*/  UMOV UR7, 0x1 ;  /* 0x0000000100077882 */ /* 0x000fd20000000000 */
[----:B------:R-:W-:Y:S01]  /*03e0*/  USHF.L.U32 UR4, UR12, 0x15, URZ ;  /* 0x000000150c047899 */ /* 0x000fe200080006ff */
[----:B01----:R-:W-:Y:S01]  /*03f0*/  VIADD R0, R13, 0x3f ;  /* 0x0000003f0d007836 */ /* 0x003fe20000000000 */
[----:B------:R-:W-:Y:S02]  /*0400*/  IABS R28, R13 ;  /* 0x0000000d001c7213 */ /* 0x000fe40000000000 */
[----:B------:R-:W-:Y:S02]  /*0410*/  IABS R25, R12 ;  /* 0x0000000c00197213 */ /* 0x000fe40000000000 */
[----:B------:R-:W-:-:S04]  /*0420*/  SHF.R.S32.HI R3, RZ, 0x1f, R0 ;  /* 0x0000001fff037819 */ /* 0x000fc80000011400 */
[----:B------:R-:W-:Y:S01]  /*0430*/  LEA.HI R3, R3, R0, RZ, 0x6 ;  /* 0x0000000003037211 */ /* 0x000fe200078f30ff */
[----:B----4-:R-:W-:Y:S01]  /*0440*/  ULEA UR9, UR5, UR9, 0x18 ;  /* 0x0000000905097291 */ /* 0x010fe2000f8ec0ff */
[----:B--2---:R-:W-:Y:S02]  /*0450*/  IABS R8, R5 ;  /* 0x0000000500087213 */ /* 0x004fe40000000000 */
[----:B------:R-:W-:Y:S01]  /*0460*/  SHF.R.S32.HI R3, RZ, 0x6, R3 ;  /* 0x00000006ff037819 */ /* 0x000fe20000011403 */
[----:B------:R-:W-:-:S04]  /*0470*/  UIADD3 UR11, UPT, UPT, UR9, 0xa000, URZ ;  /* 0x0000a000090b7890 */ /* 0x000fc8000fffe0ff */
[----:B------:R-:W-:-:S05]  /*0480*/  IMAD.SHL.U32 R4, R3, 0x4, RZ ;  /* 0x0000000403047824 */ /* 0x000fca00078e00ff */
[-C--:B------:R-:W-:Y:S02]  /*0490*/  IABS R7, R4.reuse ;  /* 0x0000000400077213 */ /* 0x080fe40000000000 */
[----:B------:R-:W-:Y:S02]  /*04a0*/  IABS R10, R4 ;  /* 0x00000004000a7213 */ /* 0x000fe40000000000 */
[----:B------:R-:W0:Y:S08]  /*04b0*/  I2F.RP R0, R7 ;  /* 0x0000000700007306 */ /* 0x000e300000209400 */
[----:B0-----:R-:W0:Y:S02]  /*04c0*/  MUFU.RCP R0, R0 ;  /* 0x0000000000007308 */ /* 0x001e240000001000 */
[----:B0-----:R-:W-:-:S02]  /*04d0*/  VIADD R2, R0, 0xffffffe ;  /* 0x0ffffffe00027836 */ /* 0x001fc40000000000 */
[----:B------:R-:W-:-:S04]  /*04e0*/  IMAD.MOV R0, RZ, RZ, -R10 ;  /* 0x000000ffff007224 */ /* 0x000fc800078e0a0a */
[----:B------:R0:W1:Y:S02]  /*04f0*/  F2I.FTZ.U32.TRUNC.NTZ R3, R2 ;  /* 0x0000000200037305 */ /* 0x000064000021f000 */
[----:B0-----:R-:W-:Y:S02]  /*0500*/  IMAD.MOV.U32 R2, RZ, RZ, RZ ;  /* 0x000000ffff027224 */ /* 0x001fe400078e00ff */
[----:B-1----:R-:W-:-:S04]  /*0510*/  IMAD.MOV R6, RZ, RZ, -R3 ;  /* 0x000000ffff067224 */ /* 0x002fc800078e0a03 */
[----:B------:R-:W-:Y:S02]  /*0520*/  IMAD R9, R6, R7, RZ ;  /* 0x0000000706097224 */ /* 0x000fe400078e02ff */
[----:B------:R-:W-:Y:S02]  /*0530*/  IMAD.MOV.U32 R6, RZ, RZ, R8 ;  /* 0x000000ffff067224 */ /* 0x000fe400078e0008 */
[----:B------:R-:W-:-:S06]  /*0540*/  IMAD.HI.U32 R3, R3, R9, R2 ;  /* 0x0000000903037227 */ /* 0x000fcc00078e0002 */
[----:B------:R-:W-:-:S04]  /*0550*/  IMAD.HI.U32 R3, R3, R6, RZ ;  /* 0x0000000603037227 */ /* 0x000fc800078e00ff */
[----:B------:R-:W-:Y:S01]  /*0560*/  IMAD R0, R3, R0, R6 ;  /* 0x0000000003007224 */ /* 0x000fe200078e0206 */
[----:B------:R-:W-:Y:S04]  /*0570*/  BAR.SYNC.DEFER_BLOCKING 0x0 ;  /* 0x0000000000007b1d */ /* 0x000fe80000010000 */
[----:B------:R-:W-:-:S13]  /*0580*/  ISETP.GT.U32.AND P1, PT, R7, R0, PT ;  /* 0x000000000700720c */ /* 0x000fda0003f24070 */
[----:B------:R-:W-:Y:S02]  /*0590*/  @!P1 IMAD.IADD R0, R0, 0x1, -R7 ;  /* 0x0000000100009824 */ /* 0x000fe400078e0a07 */
[----:B------:R-:W-:Y:S01]  /*05a0*/  @!P1 VIADD R3, R3, 0x1 ;  /* 0x0000000103039836 */ /* 0x000fe20000000000 */
[----:B------:R-:W-:Y:S02]  /*05b0*/  ISETP.NE.AND P1, PT, R4, RZ, PT ;  /* 0x000000ff0400720c */ /* 0x000fe40003f25270 */
[----:B------:R-:W-:Y:S02]  /*05c0*/  ISETP.GE.U32.AND P0, PT, R0, R7, PT ;  /* 0x000000070000720c */ /* 0x000fe40003f06070 */
[----:B------:R-:W-:-:S04]  /*05d0*/  LOP3.LUT R0, R5, R4, RZ, 0x3c, !PT ;  /* 0x0000000405007212 */ /* 0x000fc800078e3cff */
[----:B------:R-:W-:Y:S01]  /*05e0*/  ISETP.GE.AND P2, PT, R0, RZ, PT ;  /* 0x000000ff0000720c */ /* 0x000fe20003f46270 */
[----:B------:R-:W-:-:S06]  /*05f0*/  VIADD R0, R12, 0xff ;  /* 0x000000ff0c007836 */ /* 0x000fcc0000000000 */
[----:B------:R-:W-:-:S04]  /*0600*/  @P0 VIADD R3, R3, 0x1 ;  /* 0x0000000103030836 */ /* 0x000fc80000000000 */
[----:B------:R-:W-:Y:S01]  /*0610*/  IMAD.MOV.U32 R2, RZ, RZ, R3 ;  /* 0x000000ffff027224 */ /* 0x000fe200078e0003 */
[----:B------:R-:W-:-:S03]  /*0620*/  SHF.R.S32.HI R3, RZ, 0x1f, R0 ;  /* 0x0000001fff037819 */ /* 0x000fc60000011400 */
[----:B------:R-:W-:Y:S01]  /*0630*/  @!P2 IMAD.MOV R2, RZ, RZ, -R2 ;  /* 0x000000ffff02a224 */ /* 0x000fe200078e0a02 */
[----:B------:R-:W-:Y:S02]  /*0640*/  @!P1 LOP3.LUT R2, RZ, R4, RZ, 0x33, !PT ;  /* 0x00000004ff029212 */ /* 0x000fe400078e33ff */
[----:B------:R-:W-:-:S03]  /*0650*/  LEA.HI R3, R3, R0, RZ, 0x8 ;  /* 0x0000000003037211 */ /* 0x000fc600078f40ff */
[----:B------:R-:W-:Y:S02]  /*0660*/  IMAD.SHL.U32 R14, R2, 0x4, RZ ;  /* 0x00000004020e7824 */ /* 0x000fe400078e00ff */
[----:B------:R-:W-:-:S03]  /*0670*/  IMAD.MOV R2, RZ, RZ, -R2 ;  /* 0x000000ffff027224 */ /* 0x000fc600078e0a02 */
[----:B------:R-:W-:Y:S01]  /*0680*/  LEA.HI.SX32 R3, R3, -R14, 0x18 ;  /* 0x8000000e03037211 */ /* 0x000fe200078fc2ff */
[----:B------:R-:W-:Y:S02]  /*0690*/  IMAD R19, R4, R2, R5 ;  /* 0x0000000204137224 */ /* 0x000fe400078e0205 */
[----:B------:R-:W-:Y:S01]  /*06a0*/  IMAD.MOV.U32 R2, RZ, RZ, RZ ;  /* 0x000000ffff027224 */ /* 0x000fe200078e00ff */
[----:B------:R-:W-:Y:S02]  /*06b0*/  VIMNMX R16, PT, PT, R3, 0x4, PT ;  /* 0x0000000403107848 */ /* 0x000fe40003fe0100 */
[----:B------:R-:W-:Y:S02]  /*06c0*/  IABS R4, R19 ;  /* 0x0000001300047213 */ /* 0x000fe40000000000 */
[----:B------:R-:W-:-:S04]  /*06d0*/  IABS R7, R16 ;  /* 0x0000001000077213 */ /* 0x000fc80000000000 */
[----:B------:R-:W0:Y:S08]  /*06e0*/  I2F.RP R0, R7 ;  /* 0x0000000700007306 */ /* 0x000e300000209400 */
[----:B0-----:R-:W0:Y:S02]  /*06f0*/  MUFU.RCP R0, R0 ;  /* 0x0000000000007308 */ /* 0x001e240000001000 */
[----:B0-----:R-:W-:-:S06]  /*0700*/  VIADD R3, R0, 0xffffffe ;  /* 0x0ffffffe00037836 */ /* 0x001fcc0000000000 */
[----:B------:R-:W0:Y:S02]  /*0710*/  F2I.FTZ.U32.TRUNC.NTZ R3, R3 ;  /* 0x0000000300037305 */ /* 0x000e24000021f000 */
[----:B0-----:R-:W-:-:S04]  /*0720*/  IMAD.MOV R6, RZ, RZ, -R3 ;  /* 0x000000ffff067224 */ /* 0x001fc800078e0a03 */
[----:B------:R-:W-:Y:S01]  /*0730*/  IMAD R5, R6, R7, RZ ;  /* 0x0000000706057224 */ /* 0x000fe200078e02ff */
[----:B------:R-:W-:-:S03]  /*0740*/  IABS R6, R16 ;  /* 0x0000001000067213 */ /* 0x000fc60000000000 */
[----:B------:R-:W-:-:S04]  /*0750*/  IMAD.HI.U32 R2, R3, R5, R2 ;  /* 0x0000000503027227 */ /* 0x000fc800078e0002 */
[----:B------:R-:W-:Y:S02]  /*0760*/  IMAD.MOV.U32 R3, RZ, RZ, R4 ;  /* 0x000000ffff037224 */ /* 0x000fe400078e0004 */
[----:B------:R-:W-:Y:S02]  /*0770*/  IMAD.MOV R0, RZ, RZ, -R6 ;  /* 0x000000ffff007224 */ /* 0x000fe400078e0a06 */
[----:B------:R-:W-:Y:S01]  /*0780*/  IMAD.HI.U32 R2, R2, R3, RZ ;  /* 0x0000000302027227 */ /* 0x000fe200078e00ff */
[----:B------:R-:W0:Y:S03]  /*0790*/  I2F.RP R6, R28 ;  /* 0x0000001c00067306 */ /* 0x000e260000209400 */
[----:B------:R-:W-:-:S05]  /*07a0*/  IMAD R0, R2, R0, R3 ;  /* 0x0000000002007224 */ /* 0x000fca00078e0203 */
[----:B------:R-:W-:Y:S01]  /*07b0*/  ISETP.GT.U32.AND P1, PT, R7, R0, PT ;  /* 0x000000000700720c */ /* 0x000fe20003f24070 */
[----:B------:R-:W1:Y:S08]  /*07c0*/  I2F.RP R3, R25 ;  /* 0x0000001900037306 */ /* 0x000e700000209400 */
[----:B0-----:R-:W0:Y:S04]  /*07d0*/  MUFU.RCP R6, R6 ;  /* 0x0000000600067308 */ /* 0x001e280000001000 */
[----:B------:R-:W-:-:S02]  /*07e0*/  @!P1 IMAD.IADD R0, R0, 0x1, -R7 ;  /* 0x0000000100009824 */ /* 0x000fc400078e0a07 */
[----:B------:R-:W-:Y:S01]  /*07f0*/  @!P1 VIADD R2, R2, 0x1 ;  /* 0x0000000102029836 */ /* 0x000fe20000000000 */
[----:B------:R-:W-:Y:S01]  /*0800*/  ISETP.NE.AND P1, PT, R16, RZ, PT ;  /* 0x000000ff1000720c */ /* 0x000fe20003f25270 */
[----:B-1----:R-:W1:Y:S01]  /*0810*/  MUFU.RCP R3, R3 ;  /* 0x0000000300037308 */ /* 0x002e620000001000 */
[----:B------:R-:W-:Y:S02]  /*0820*/  ISETP.GE.U32.AND P0, PT, R0, R7, PT ;  /* 0x000000070000720c */ /* 0x000fe40003f06070 */
[----:B------:R-:W-:Y:S02]  /*0830*/  LOP3.LUT R0, R19, R16, RZ, 0x3c, !PT ;  /* 0x0000001013007212 */ /* 0x000fe400078e3cff */
[----:B------:R-:W-:Y:S02]  /*0840*/  SHF.R.U32.HI R7, RZ, 0x5, R171 ;  /* 0x00000005ff077819 */ /* 0x000fe400000116ab */
[----:B------:R-:W-:Y:S01]  /*0850*/  ISETP.GE.AND P2, PT, R0, RZ, PT ;  /* 0x000000ff0000720c */ /* 0x000fe20003f46270 */
[----:B0-----:R-:W-:Y:S01]  /*0860*/  VIADD R4, R6, 0xffffffe ;  /* 0x0ffffffe06047836 */ /* 0x001fe20000000000 */
[----:B------:R-:W-:-:S03]  /*0870*/  SGXT.U32 R7, R7, 0x2 ;  /* 0x000000020707781a */ /* 0x000fc60000000000 */
[----:B------:R0:W2:Y:S02]  /*0880*/  F2I.FTZ.U32.TRUNC.NTZ R5, R4 ;  /* 0x0000000400057305 */ /* 0x0000a4000021f000 */
[----:B------:R-:W-:Y:S02]  /*0890*/  @P0 VIADD R2, R2, 0x1 ;  /* 0x0000000102020836 */ /* 0x000fe40000000000 */
[----:B-1----:R-:W-:Y:S02]  /*08a0*/  VIADD R3, R3, 0xffffffe ;  /* 0x0ffffffe03037836 */ /* 0x002fe40000000000 */
[----:B------:R-:W-:Y:S02]  /*08b0*/  IMAD.MOV.U32 R8, RZ, RZ, R2 ;  /* 0x000000ffff087224 */ /* 0x000fe400078e0002 */
[----:B0-----:R-:W-:Y:S02]  /*08c0*/  IMAD.MOV.U32 R4, RZ, RZ, RZ ;  /* 0x000000ffff047224 */ /* 0x001fe400078e00ff */
[----:B------:R-:W-:Y:S01]  /*08d0*/  @!P2 IMAD.MOV R8, RZ, RZ, -R8 ;  /* 0x000000ffff08a224 */ /* 0x000fe200078e0a08 */
[----:B------:R-:W-:Y:S01]  /*08e0*/  @!P1 LOP3.LUT R8, RZ, R16, RZ, 0x33, !PT ;  /* 0x00000010ff089212 */ /* 0x000fe200078e33ff */
[----:B--2---:R-:W-:-:S04]  /*08f0*/  IMAD.MOV R9, RZ, RZ, -R5 ;  /* 0x000000ffff097224 */ /* 0x004fc800078e0a05 */
[----:B------:R-:W-:Y:S02]  /*0900*/  IMAD.SHL.U32 R2, R8, 0x40, RZ ;  /* 0x0000004008027824 */ /* 0x000fe400078e00ff */
[----:B------:R-:W-:-:S03]  /*0910*/  IMAD R9, R9, R28, RZ ;  /* 0x0000001c09097224 */ /* 0x000fc600078e02ff */
[----:B------:R-:W-:Y:S01]  /*0920*/  LOP3.LUT R7, R2, R7, RZ, 0xfc, !PT ;  /* 0x0000000702077212 */ /* 0x000fe200078efcff */
[----:B------:R-:W-:Y:S02]  /*0930*/  IMAD.HI.U32 R6, R5, R9, R4 ;  /* 0x0000000905067227 */ /* 0x000fe400078e0004 */
[----:B------:R0:W1:Y:S01]  /*0940*/  F2I.FTZ.U32.TRUNC.NTZ R5, R3 ;  /* 0x0000000300057305 */ /* 0x000062000021f000 */
[C---:B------:R-:W-:Y:S01]  /*0950*/  LOP3.LUT R18, R7.reuse, 0x4, RZ, 0xfc, !PT ;  /* 0x0000000407127812 */ /* 0x040fe200078efcff */
[----:B------:R-:W-:Y:S01]  /*0960*/  IMAD.MOV R9, RZ, RZ, -R8 ;  /* 0x000000ffff097224 */ /* 0x000fe200078e0a08 */
[C---:B------:R-:W-:Y:S02]  /*0970*/  LOP3.LUT R20, R7.reuse, 0x8, RZ, 0xfc, !PT ;  /* 0x0000000807147812 */ /* 0x040fe400078efcff */
[----:B------:R-:W-:Y:S02]  /*0980*/  IABS R11, R18 ;  /* 0x00000012000b7213 */ /* 0x000fe40000000000 */
[----:B------:R-:W-:-:S02]  /*0990*/  LOP3.LUT R22, R7, 0xc, RZ, 0xfc, !PT ;  /* 0x0000000c07167812 */ /* 0x000fc400078efcff */
[----:B------:R-:W-:Y:S01]  /*09a0*/  IABS R15, R20 ;  /* 0x00000014000f7213 */ /* 0x000fe20000000000 */
[C---:B------:R-:W-:Y:S01]  /*09b0*/  IMAD.HI.U32 R0, R6.reuse, R11, RZ ;  /* 0x0000000b06007227 */ /* 0x040fe200078e00ff */
[----:B------:R-:W-:Y:S02]  /*09c0*/  IABS R17, R22 ;  /* 0x0000001600117213 */ /* 0x000fe40000000000 */
[C---:B------:R-:W-:Y:S01]  /*09d0*/  LOP3.LUT R21, R7.reuse, 0x18, RZ, 0xfc, !PT ;  /* 0x0000001807157812 */ /* 0x040fe200078efcff */
[----:B------:R-:W-:Y:S01]  /*09e0*/  IMAD.HI.U32 R4, R6, R15, RZ ;  /* 0x0000000f06047227 */ /* 0x000fe200078e00ff */
[----:B------:R-:W-:Y:S02]  /*09f0*/  ISETP.GE.AND P3, PT, R18, RZ, PT ;  /* 0x000000ff1200720c */ /* 0x000fe40003f66270 */
[----:B------:R-:W-:Y:S01]  /*0a00*/  IABS R18, R7 ;  /* 0x0000000700127213 */ /* 0x000fe20000000000 */
[----:B------:R-:W-:Y:S01]  /*0a10*/  IMAD.MOV R10, RZ, RZ, -R0 ;  /* 0x000000ffff0a7224 */ /* 0x000fe200078e0a00 */
[C---:B------:R-:W-:Y:S01]  /*0a20*/  LOP3.LUT R32, R7.reuse, 0x30, RZ, 0xfc, !PT ;  /* 0x0000003007207812 */ /* 0x040fe200078efcff */
[----:B------:R-:W-:Y:S01]  /*0a30*/  IMAD.HI.U32 R8, R6, R17, RZ ;  /* 0x0000001106087227 */ /* 0x000fe200078e00ff */
[----:B------:R-:W-:-:S02]  /*0a40*/  LOP3.LUT R33, R7, 0x34, RZ, 0xfc, !PT ;  /* 0x0000003407217812 */ /* 0x000fc400078efcff */
[----:B------:R-:W-:Y:S01]  /*0a50*/  IABS R23, R32 ;  /* 0x0000002000177213 */ /* 0x000fe20000000000 */
[----:B------:R-:W-:Y:S01]  /*0a60*/  IMAD.MOV R4, RZ, RZ, -R4 ;  /* 0x000000ffff047224 */ /* 0x000fe200078e0a04 */
[----:B------:R-:W-:Y:S01]  /*0a70*/  IABS R29, R33 ;  /* 0x00000021001d7213 */ /* 0x000fe20000000000 */
[----:B0-----:R-:W-:Y:S01]  /*0a80*/  IMAD R3, R28, R10, R11 ;  /* 0x0000000a1c037224 */ /* 0x001fe200078e020b */
[C---:B------:R-:W-:Y:S01]  /*0a90*/  LOP3.LUT R34, R7.reuse, 0x38, RZ, 0xfc, !PT ;  /* 0x0000003807227812 */ /* 0x040fe200078efcff */
[----:B------:R-:W-:Y:S01]  /*0aa0*/  IMAD R0, R16, R9, R19 ;  /* 0x0000000910007224 */ /* 0x000fe200078e0213 */
[----:B------:R-:W-:Y:S01]  /*0ab0*/  LOP3.LUT R19, R7, 0x10, RZ, 0xfc, !PT ;  /* 0x0000001007137812 */ /* 0x000fe200078efcff */
[----:B------:R-:W-:Y:S01]  /*0ac0*/  IMAD.MOV R9, RZ, RZ, -R8 ;  /* 0x000000ffff097224 */ /* 0x000fe200078e0a08 */
[C---:B------:R-:W-:Y:S01]  /*0ad0*/  ISETP.GT.U32.AND P0, PT, R28.reuse, R3, PT ;  /* 0x000000031c00720c */ /* 0x040fe20003f04070 */
[C---:B------:R-:W-:Y:S01]  /*0ae0*/  IMAD R8, R28.reuse, R4, R15 ;  /* 0x000000041c087224 */ /* 0x040fe200078e020f */
[----:B------:R-:W-:Y:S01]  /*0af0*/  IABS R15, R19 ;  /* 0x00000013000f7213 */ /* 0x000fe20000000000 */
[----:B-1----:R-:W-:Y:S01]  /*0b00*/  IMAD.MOV R10, RZ, RZ, -R5 ;  /* 0x000000ffff0a7224 */ /* 0x002fe200078e0a05 */
[----:B------:R-:W-:Y:S01]  /*0b10*/  IABS R31, R34 ;  /* 0x00000022001f7213 */ /* 0x000fe20000000000 */
[----:B------:R-:W-:Y:S01]  /*0b20*/  IMAD.MOV.U32 R4, RZ, RZ, RZ ;  /* 0x000000ffff047224 */ /* 0x000fe200078e00ff */
[----:B------:R-:W-:Y:S01]  /*0b30*/  ISETP.GT.U32.AND P1, PT, R28, R8, PT ;  /* 0x000000081c00720c */ /* 0x000fe20003f24070 */
[----:B------:R-:W-:-:S02]  /*0b40*/  IMAD R11, R10, R25, RZ ;  /* 0x000000190a0b7224 */ /* 0x000fc400078e02ff */
[----:B------:R-:W-:-:S04]  /*0b50*/  IMAD.HI.U32 R10, R6, R15, RZ ;  /* 0x0000000f060a7227 */ /* 0x000fc800078e00ff */
[----:B------:R-:W-:Y:S01]  /*0b60*/  IMAD R9, R28, R9, R17 ;  /* 0x000000091c097224 */ /* 0x000fe200078e0211 */
[----:B------:R-:W-:Y:S01]  /*0b70*/  LOP3.LUT R17, R7, 0x14, RZ, 0xfc, !PT ;  /* 0x0000001407117812 */ /* 0x000fe200078efcff */
[----:B------:R-:W-:-:S03]  /*0b80*/  IMAD.HI.U32 R4, R5, R11, R4 ;  /* 0x0000000b05047227 */ /* 0x000fc600078e0004 */
[----:B------:R-:W-:Y:S01]  /*0b90*/  IABS R16, R17 ;  /* 0x0000001100107213 */ /* 0x000fe20000000000 */
[----:B------:R-:W-:Y:S01]  /*0ba0*/  IMAD.MOV R5, RZ, RZ, -R10 ;  /* 0x000000ffff057224 */ /* 0x000fe200078e0a0a */
[----:B------:R-:W-:Y:S01]  /*0bb0*/  ISETP.GT.U32.AND P2, PT, R28, R9, PT ;  /* 0x000000091c00720c */ /* 0x000fe20003f44070 */
[--C-:B------:R-:W-:Y:S01]  /*0bc0*/  @!P0 IMAD.IADD R3, R3, 0x1, -R28.reuse ;  /* 0x0000000103038824 */ /* 0x100fe200078e0a1c */
[----:B------:R-:W-:Y:S01]  /*0bd0*/  ISETP.GE.AND P0, PT, R22, RZ, PT ;  /* 0x000000ff1600720c */ /* 0x000fe20003f06270 */
[----:B------:R-:W-:Y:S02]  /*0be0*/  @!P1 IMAD.IADD R8, R8, 0x1, -R28 ;  /* 0x0000000108089824 */ /* 0x000fe400078e0a1c */
[C---:B------:R-:W-:Y:S01]  /*0bf0*/  IMAD R5, R28.reuse, R5, R15 ;  /* 0x000000051c057224 */ /* 0x040fe200078e020f */
[----:B------:R-:W-:Y:S01]  /*0c00*/  ISETP.GT.U32.AND P1, PT, R28, R3, PT ;  /* 0x000000031c00720c */ /* 0x000fe20003f24070 */
[----:B------:R-:W-:Y:S01]  /*0c10*/  IMAD.IADD R0, R14, 0x1, R0 ;  /* 0x000000010e007824 */ /* 0x000fe200078e0200 */
[----:B------:R-:W-:Y:S01]  /*0c20*/  IABS R14, R21 ;  /* 0x00000015000e7213 */ /* 0x000fe20000000000 */
[----:B------:R-:W-:Y:S01]  /*0c30*/  IMAD.MOV.U32 R11, RZ, RZ, R16 ;  /* 0x000000ffff0b7224 */ /* 0x000fe200078e0010 */
[----:B------:R-:W-:-:S02]  /*0c40*/  ISETP.GT.U32.AND P5, PT, R28, R5, PT ;  /* 0x000000051c00720c */ /* 0x000fc40003fa4070 */
[----:B------:R-:W-:Y:S01]  /*0c50*/  ISETP.GT.U32.AND P4, PT, R28, R8, PT ;  /* 0x000000081c00720c */ /* 0x000fe20003f84070 */
[----:B------:R-:W-:-:S04]  /*0c60*/  IMAD.HI.U32 R10, R6, R11, RZ ;  /* 0x0000000b060a7227 */ /* 0x000fc800078e00ff */
[----:B------:R-:W-:Y:S02]  /*0c70*/  IMAD.MOV.U32 R15, RZ, RZ, R14 ;  /* 0x000000ffff0f7224 */ /* 0x000fe400078e000e */
[----:B------:R-:W-:Y:S02]  /*0c80*/  IMAD.MOV R14, RZ, RZ, -R10 ;  /* 0x000000ffff0e7224 */ /* 0x000fe400078e0a0a */
[----:B------:R-:W-:-:S04]  /*0c90*/  IMAD.HI.U32 R10, R6, R15, RZ ;  /* 0x0000000f060a7227 */ /* 0x000fc800078e00ff */
[----:B------:R-:W-:Y:S01]  /*0ca0*/  @!P1 IMAD.IADD R3, R3, 0x1, -R28 ;  /* 0x0000000103039824 */ /* 0x000fe200078e0a1c */
[----:B------:R-:W-:Y:S01]  /*0cb0*/  ISETP.GE.AND P1, PT, R19, RZ, PT ;  /* 0x000000ff1300720c */ /* 0x000fe20003f26270 */
[----:B------:R-:W-:Y:S02]  /*0cc0*/  IMAD R11, R28, R14, R11 ;  /* 0x0000000e1c0b7224 */ /* 0x000fe400078e020b */
[----:B------:R-:W-:Y:S02]  /*0cd0*/  IMAD.MOV R14, RZ, RZ, -R10 ;  /* 0x000000ffff0e7224 */ /* 0x000fe400078e0a0a */
[----:B------:R-:W-:Y:S01]  /*0ce0*/  IMAD.MOV.U32 R10, RZ, RZ, R3 ;  /* 0x000000ffff0a7224 */ /* 0x000fe200078e0003 */
[----:B------:R-:W-:Y:S01]  /*0cf0*/  LOP3.LUT R3, R171, 0x7f, RZ, 0xc0, !PT ;  /* 0x0000007fab037812 */ /* 0x000fe200078ec0ff */
[--C-:B------:R-:W-:Y:S01]  /*0d00*/  @!P5 IMAD.IADD R5, R5, 0x1, -R28.reuse ;  /* 0x000000010505d824 */ /* 0x100fe200078e0a1c */
[----:B------:R-:W-:Y:S01]  /*0d10*/  ISETP.GE.AND P5, PT, R21, RZ, PT ;  /* 0x000000ff1500720c */ /* 0x000fe20003fa6270 */
[--C-:B------:R-:W-:Y:S01]  /*0d20*/  @!P2 IMAD.IADD R9, R9, 0x1, -R28.reuse ;  /* 0x000000010909a824 */ /* 0x100fe200078e0a1c */
[----:B------:R-:W-:Y:S01]  /*0d30*/  ISETP.GE.AND P2, PT, R20, RZ, PT ;  /* 0x000000ff1400720c */ /* 0x000fe20003f46270 */
[----:B------:R-:W-:Y:S01]  /*0d40*/  @!P4 IMAD.IADD R8, R8, 0x1, -R28 ;  /* 0x000000010808c824 */ /* 0x000fe200078e0a1c */
[C---:B------:R-:W-:Y:S01]  /*0d50*/  ISETP.GT.U32.AND P4, PT, R28.reuse, R11, PT ;  /* 0x0000000b1c00720c */ /* 0x040fe20003f84070 */
[----:B------:R-:W-:Y:S01]  /*0d60*/  @!P3 IMAD.MOV R10, RZ, RZ, -R10 ;  /* 0x000000ffff0ab224 */ /* 0x000fe200078e0a0a */
[C---:B------:R-:W-:Y:S01]  /*0d70*/  ISETP.GT.U32.AND P3, PT, R28.reuse, R5, PT ;  /* 0x000000051c00720c */ /* 0x040fe20003f64070 */
[C---:B------:R-:W-:Y:S01]  /*0d80*/  IMAD R14, R28.reuse, R14, R15 ;  /* 0x0000000e1c0e7224 */ /* 0x040fe200078e020f */
[----:B------:R-:W-:Y:S01]  /*0d90*/  ISETP.GT.U32.AND P6, PT, R28, R9, PT ;  /* 0x000000091c00720c */ /* 0x000fe20003fc4070 */
[----:B------:R-:W-:Y:S01]  /*0da0*/  IMAD.MOV.U32 R16, RZ, RZ, R8 ;  /* 0x000000ffff107224 */ /* 0x000fe200078e0008 */
[C---:B------:R-:W-:Y:S01]  /*0db0*/  LOP3.LUT R15, R7.reuse, 0x20, RZ, 0xfc, !PT ;  /* 0x00000020070f7812 */ /* 0x040fe200078efcff */
[----:B------:R-:W-:Y:S01]  /*0dc0*/  IMAD R0, R0, 0x100, R3 ;  /* 0x0000010000007824 */ /* 0x000fe200078e0203 */
[----:B------:R-:W-:-:S03]  /*0dd0*/  LOP3.LUT R8, R7, 0x28, RZ, 0xfc, !PT ;  /* 0x0000002807087812 */ /* 0x000fc600078efcff */
[----:B------:R-:W-:Y:S01]  /*0de0*/  @!P2 IMAD.MOV R16, RZ, RZ, -R16 ;  /* 0x000000ffff10a224 */ /* 0x000fe200078e0a10 */
[----:B------:R-:W-:Y:S01]  /*0df0*/  IABS R19, R8 ;  /* 0x0000000800137213 */ /* 0x000fe20000000000 */
[--C-:B------:R-:W-:Y:S01]  /*0e00*/  @!P4 IMAD.IADD R11, R11, 0x1, -R28.reuse ;  /* 0x000000010b0bc824 */ /* 0x100fe200078e0a1c */
[----:B------:R-:W-:Y:S01]  /*0e10*/  ISETP.GE.AND P4, PT, R15, RZ, PT ;  /* 0x000000ff0f00720c */ /* 0x000fe20003f86270 */
[--C-:B------:R-:W-:Y:S01]  /*0e20*/  @!P3 IMAD.IADD R5, R5, 0x1, -R28.reuse ;  /* 0x000000010505b824 */ /* 0x100fe200078e0a1c */
[----:B------:R-:W-:Y:S01]  /*0e30*/  IABS R15, R15 ;  /* 0x0000000f000f7213 */ /* 0x000fe20000000000 */
[----:B------:R-:W-:Y:S01]  /*0e40*/  @!P6 IMAD.IADD R9, R9, 0x1, -R28 ;  /* 0x000000010909e824 */ /* 0x000fe200078e0a1c */
[----:B------:R-:W-:Y:S01]  /*0e50*/  ISETP.GT.U32.AND P2, PT, R28, R11, PT ;  /* 0x0000000b1c00720c */ /* 0x000fe20003f44070 */
[----:B------:R-:W-:Y:S01]  /*0e60*/  IMAD.MOV.U32 R132, RZ, RZ, R5 ;  /* 0x000000ffff847224 */ /* 0x000fe200078e0005 */
[----:B------:R-:W-:Y:S01]  /*0e70*/  ISETP.GE.AND P6, PT, R17, RZ, PT ;  /* 0x000000ff1100720c */ /* 0x000fe20003fc6270 */
[----:B------:R-:W-:Y:S01]  /*0e80*/  IMAD.MOV.U32 R124, RZ, RZ, R9 ;  /* 0x000000ffff7c7224 */ /* 0x000fe200078e0009 */
[----:B------:R-:W-:Y:S01]  /*0e90*/  LOP3.LUT R17, R7, 0x24, RZ, 0xfc, !PT ;  /* 0x0000002407117812 */ /* 0x000fe200078efcff */
[----:B------:R-:W-:-:S02]  /*0ea0*/  IMAD.MOV.U32 R9, RZ, RZ, R15 ;  /* 0x000000ffff097224 */ /* 0x000fc400078e000f */
[----:B------:R-:W-:Y:S01]  /*0eb0*/  @!P1 IMAD.MOV R132, RZ, RZ, -R132 ;  /* 0x000000ffff849224 */ /* 0x000fe200078e0a84 */
[----:B------:R-:W-:Y:S01]  /*0ec0*/  ISETP.GT.U32.AND P1, PT, R28, R14, PT ;  /* 0x0000000e1c00720c */ /* 0x000fe20003f24070 */
[----:B------:R-:W-:Y:S01]  /*0ed0*/  IMAD.HI.U32 R5, R6, R9, RZ ;  /* 0x0000000906057227 */ /* 0x000fe200078e00ff */
[----:B------:R-:W-:Y:S02]  /*0ee0*/  ISETP.GE.AND P3, PT, R17, RZ, PT ;  /* 0x000000ff1100720c */ /* 0x000fe40003f66270 */
[----:B------:R-:W-:Y:S01]  /*0ef0*/  IABS R17, R17 ;  /* 0x0000001100117213 */ /* 0x000fe20000000000 */
[----:B------:R-:W-:Y:S01]  /*0f00*/  @!P0 IMAD.MOV R124, RZ, RZ, -R124 ;  /* 0x000000ffff7c8224 */ /* 0x000fe200078e0a7c */
[----:B------:R-:W-:Y:S01]  /*0f10*/  ISETP.GE.AND P0, PT, R8, RZ, PT ;  /* 0x000000ff0800720c */ /* 0x000fe20003f06270 */
[----:B------:R-:W-:Y:S02]  /*0f20*/  IMAD.MOV R8, RZ, RZ, -R5 ;  /* 0x000000ffff087224 */ /* 0x000fe400078e0a05 */
[----:B------:R-:W-:Y:S01]  /*0f30*/  @!P2 IMAD.IADD R11, R11, 0x1, -R28 ;  /* 0x000000010b0ba824 */ /* 0x000fe200078e0a1c */
[----:B------:R-:W-:Y:S01]  /*0f40*/  ISETP.NE.U32.AND P2, PT, R3, RZ, PT ;  /* 0x000000ff0300720c */ /* 0x000fe20003f45070 */
[----:B------:R-:W-:-:S02]  /*0f50*/  IMAD R9, R28, R8, R9 ;  /* 0x000000081c097224 */ /* 0x000fc400078e0209 */
[----:B------:R-:W-:Y:S02]  /*0f60*/  IMAD.MOV.U32 R15, RZ, RZ, R18 ;  /* 0x000000ffff0f7224 */ /* 0x000fe400078e0012 */
[----:B------:R-:W-:Y:S02]  /*0f70*/  @!P1 IMAD.IADD R14, R14, 0x1, -R28 ;  /* 0x000000010e0e9824 */ /* 0x000fe400078e0a1c */
[----:B------:R-:W-:Y:S01]  /*0f80*/  @!P6 IMAD.MOV R11, RZ, RZ, -R11 ;  /* 0x000000ffff0be224 */ /* 0x000fe200078e0a0b */
[----:B------:R-:W-:Y:S01]  /*0f90*/  ISETP.GT.U32.AND P6, PT, R28, R9, PT ;  /* 0x000000091c00720c */ /* 0x000fe20003fc4070 */
[----:B------:R-:W-:Y:S01]  /*0fa0*/  IMAD.HI.U32 R5, R6, R15, RZ ;  /* 0x0000000f06057227 */ /* 0x000fe200078e00ff */
[----:B------:R-:W-:-:S03]  /*0fb0*/  ISETP.GT.U32.AND P1, PT, R28, R14, PT ;  /* 0x0000000e1c00720c */ /* 0x000fc60003f24070 */
[----:B------:R-:W-:-:S04]  /*0fc0*/  IMAD.HI.U32 R8, R6, R19, RZ ;  /* 0x0000001306087227 */ /* 0x000fc800078e00ff */
[----:B------:R-:W-:Y:S02]  /*0fd0*/  IMAD.MOV R5, RZ, RZ, -R5 ;  /* 0x000000ffff057224 */ /* 0x000fe400078e0a05 */
[----:B------:R-:W-:Y:S02]  /*0fe0*/  IMAD.MOV R18, RZ, RZ, -R8 ;  /* 0x000000ffff127224 */ /* 0x000fe400078e0a08 */
[----:B------:R-:W-:Y:S01]  /*0ff0*/  IMAD R8, R28, R5, R15 ;  /* 0x000000051c087224 */ /* 0x000fe200078e020f */
[----:B------:R-:W-:Y:S01]  /*1000*/  LOP3.LUT R5, R7, 0x2c, RZ, 0xfc, !PT ;  /* 0x0000002c07057812 */ /* 0x000fe200078efcff */
[----:B------:R-:W-:-:S03]  /*1010*/  IMAD.HI.U32 R3, R6, R17, RZ ;  /* 0x0000001106037227 */ /* 0x000fc600078e00ff */
[----:B------:R-:W-:Y:S01]  /*1020*/  IABS R21, R5 ;  /* 0x0000000500157213 */ /* 0x000fe20000000000 */
[--C-:B------:R-:W-:Y:S02]  /*1030*/  @!P6 IMAD.IADD R9, R9, 0x1, -R28.reuse ;  /* 0x000000010909e824 */ /* 0x100fe400078e0a1c */
[----:B------:R-:W-:Y:S02]  /*1040*/  IMAD.MOV R3, RZ, RZ, -R3 ;  /* 0x000000ffff037224 */ /* 0x000fe400078e0a03 */
[----:B------:R-:W-:Y:S01]  /*1050*/  @!P1 IMAD.IADD R14, R14, 0x1, -R28 ;  /* 0x000000010e0e9824 */ /* 0x000fe200078e0a1c */
[C---:B------:R-:W-:Y:S01]  /*1060*/  ISETP.GT.U32.AND P6, PT, R28.reuse, R9, PT ;  /* 0x000000091c00720c */ /* 0x040fe20003fc4070 */
[C---:B------:R-:W-:Y:S01]  /*1070*/  IMAD R19, R28.reuse, R18, R19 ;  /* 0x000000121c137224 */ /* 0x040fe200078e0213 */
[----:B------:R-:W-:Y:S01]  /*1080*/  ISETP.GE.AND P1, PT, R5, RZ, PT ;  /* 0x000000ff0500720c */ /* 0x000fe20003f26270 */
[----:B------:R-:W-:Y:S02]  /*1090*/  IMAD R17, R28, R3, R17 ;  /* 0x000000031c117224 */ /* 0x000fe400078e0211 */
[----:B------:R-:W-:-:S02]  /*10a0*/  IMAD.MOV.U32 R18, RZ, RZ, R14 ;  /* 0x000000ffff127224 */ /* 0x000fc400078e000e */
[----:B------:R-:W-:-:S04]  /*10b0*/  IMAD.HI.U32 R5, R6, R21, RZ ;  /* 0x0000001506057227 */ /* 0x000fc800078e00ff */
[----:B------:R-:W-:Y:S01]  /*10c0*/  @!P5 IMAD.MOV R18, RZ, RZ, -R18 ;  /* 0x000000ffff12d224 */ /* 0x000fe200078e0a12 */
[----:B------:R-:W-:Y:S01]  /*10d0*/  ISETP.GT.U32.AND P5, PT, R28, R17, PT ;  /* 0x000000111c00720c */ /* 0x000fe20003fa4070 */
[----:B------:R-:W-:-:S04]  /*10e0*/  IMAD.HI.U32 R14, R6, R23, RZ ;  /* 0x00000017060e7227 */ /* 0x000fc800078e00ff */
[----:B------:R-:W-:Y:S02]  /*10f0*/  IMAD.MOV R20, RZ, RZ, -R5 ;  /* 0x000000ffff147224 */ /* 0x000fe400078e0a05 */
[----:B------:R-:W-:-:S04]  /*1100*/  IMAD.HI.U32 R15, R6, R29, RZ ;  /* 0x0000001d060f7227 */ /* 0x000fc800078e00ff */
[----:B------:R-:W-:Y:S02]  /*1110*/  IMAD.MOV R14, RZ, RZ, -R14 ;  /* 0x000000ffff0e7224 */ /* 0x000fe400078e0a0e */
[C---:B------:R-:W-:Y:S02]  /*1120*/  IMAD R21, R28.reuse, R20, R21 ;  /* 0x000000141c157224 */ /* 0x040fe400078e0215 */
[----:B------:R-:W-:Y:S02]  /*1130*/  IMAD.MOV R20, RZ, RZ, -R15 ;  /* 0x000000ffff147224 */ /* 0x000fe400078e0a0f */
[----:B------:R-:W-:Y:S01]  /*1140*/  @!P6 IMAD.IADD R9, R9, 0x1, -R28 ;  /* 0x000000010909e824 */ /* 0x000fe200078e0a1c */
[C---:B------:R-:W-:Y:S01]  /*1150*/  ISETP.GT.U32.AND P6, PT, R28.reuse, R19, PT ;  /* 0x000000131c00720c */ /* 0x040fe20003fc4070 */
[C---:B------:R-:W-:Y:S02]  /*1160*/  IMAD R22, R28.reuse, R14, R23 ;  /* 0x0000000e1c167224 */ /* 0x040fe400078e0217 */
[----:B------:R-:W-:-:S02]  /*1170*/  IMAD R23, R28, R20, R29 ;  /* 0x000000141c177224 */ /* 0x000fc400078e021d */
[----:B------:R-:W-:Y:S02]  /*1180*/  VIADD R3, R2, UR12 ;  /* 0x0000000c02037c36 */ /* 0x000fe40008000000 */
[----:B------:R-:W-:Y:S01]  /*1190*/  IMAD.MOV.U32 R20, RZ, RZ, R9 ;  /* 0x000000ffff147224 */ /* 0x000fe200078e0009 */
[----:B------:R-:W-:Y:S01]  /*11a0*/  IABS R9, R0 ;  /* 0x0000000000097213 */ /* 0x000fe20000000000 */
[----:B------:R-:W-:Y:S02]  /*11b0*/  VIADD R30, R3, 0x1c ;  /* 0x0000001c031e7836 */ /* 0x000fe40000000000 */
[----:B------:R-:W-:Y:S02]  /*11c0*/  @!P5 IMAD.IADD R17, R17, 0x1, -R28 ;  /* 0x000000011111d824 */ /* 0x000fe400078e0a1c */
[----:B------:R-:W-:Y:S01]  /*11d0*/  @!P4 IMAD.MOV R20, RZ, RZ, -R20 ;  /* 0x000000ffff14c224 */ /* 0x000fe200078e0a14 */
[C---:B------:R-:W-:Y:S01]  /*11e0*/  ISETP.GT.U32.AND P4, PT, R28.reuse, R21, PT ;  /* 0x000000151c00720c */ /* 0x040fe20003f84070 */
[----:B------:R-:W-:Y:S01]  /*11f0*/  @!P6 IMAD.IADD R19, R19, 0x1, -R28 ;  /* 0x000000011313e824 */ /* 0x000fe200078e0a1c */
[----:B------:R-:W-:Y:S01]  /*1200*/  IABS R27, R30 ;  /* 0x0000001e001b7213 */ /* 0x000fe20000000000 */
[----:B------:R-:W-:Y:S01]  /*1210*/  VIADD R29, R3, 0x3c ;  /* 0x0000003c031d7836 */ /* 0x000fe20000000000 */
[----:B------:R-:W-:Y:S01]  /*1220*/  ISETP.GT.U32.AND P5, PT, R28, R17, PT ;  /* 0x000000111c00720c */ /* 0x000fe20003fa4070 */
[----:B------:R-:W-:Y:S01]  /*1230*/  VIADD R3, R0, 0x80 ;  /* 0x0000008000037836 */ /* 0x000fe20000000000 */
[----:B------:R-:W-:Y:S01]  /*1240*/  ISETP.GT.U32.AND P6, PT, R28, R19, PT ;  /* 0x000000131c00720c */ /* 0x000fe20003fc4070 */
[----:B------:R-:W-:-:S03]  /*1250*/  IMAD.HI.U32 R5, R6, R27, RZ ;  /* 0x0000001b06057227 */ /* 0x000fc600078e00ff */
[----:B------:R-:W-:Y:S01]  /*1260*/  IABS R26, R3 ;  /* 0x00000003001a7213 */ /* 0x000fe20000000000 */
[----:B------:R-:W-:Y:S02]  /*1270*/  IMAD.MOV R15, RZ, RZ, -R5 ;  /* 0x000000ffff0f7224 */ /* 0x000fe400078e0a05 */
[--C-:B------:R-:W-:Y:S01]  /*1280*/  @!P4 IMAD.IADD R21, R21, 0x1, -R28.reuse ;  /* 0x000000011515c824 */ /* 0x100fe200078e0a1c */
[C---:B------:R-:W-:Y:S01]  /*1290*/  ISETP.GT.U32.AND P4, PT, R28.reuse, R8, PT ;  /* 0x000000081c00720c */ /* 0x040fe20003f84070 */
[C---:B------:R-:W-:Y:S01]  /*12a0*/  IMAD R15, R28.reuse, R15, R27 ;  /* 0x0000000f1c0f7224 */ /* 0x040fe200078e021b */
[----:B------:R-:W-:Y:S01]  /*12b0*/  IABS R27, R29 ;  /* 0x0000001d001b7213 */ /* 0x000fe20000000000 */
[----:B------:R-:W-:Y:S01]  /*12c0*/  @!P5 IMAD.IADD R17, R17, 0x1, -R28 ;  /* 0x000000011111d824 */ /* 0x000fe200078e0a1c */
[----:B------:R-:W-:Y:S01]  /*12d0*/  ISETP.GT.U32.AND P5, PT, R28, R22, PT ;  /* 0x000000161c00720c */ /* 0x000fe20003fa4070 */
[----:B------:R-:W-:-:S04]  /*12e0*/  IMAD.HI.U32 R5, R6, R31, RZ ;  /* 0x0000001f06057227 */ /* 0x000fc800078e00ff */
[----:B------:R-:W-:Y:S01]  /*12f0*/  @!P3 IMAD.MOV R17, RZ, RZ, -R17 ;  /* 0x000000ffff11b224 */ /* 0x000fe200078e0a11 */
[C---:B------:R-:W-:Y:S01]  /*1300*/  ISETP.GT.U32.AND P3, PT, R28.reuse, R21, PT ;  /* 0x000000151c00720c */ /* 0x040fe20003f64070 */
[----:B------:R-:W-:Y:S01]  /*1310*/  @!P6 IMAD.IADD R19, R19, 0x1, -R28 ;  /* 0x000000011313e824 */ /* 0x000fe200078e0a1c */
[----:B------:R-:W-:Y:S01]  /*1320*/  ISETP.GT.U32.AND P6, PT, R28, R23, PT ;  /* 0x000000171c00720c */ /* 0x000fe20003fc4070 */
[----:B------:R-:W-:-:S04]  /*1330*/  IMAD.HI.U32 R6, R6, R27, RZ ;  /* 0x0000001b06067227 */ /* 0x000fc800078e00ff */
[----:B------:R-:W-:Y:S02]  /*1340*/  IMAD.MOV R6, RZ, RZ, -R6 ;  /* 0x000000ffff067224 */ /* 0x000fe400078e0a06 */
[--C-:B------:R-:W-:Y:S02]  /*1350*/  @!P4 IMAD.IADD R8, R8, 0x1, -R28.reuse ;  /* 0x000000010808c824 */ /* 0x100fe400078e0a1c */
[----:B------:R-:W-:Y:S02]  /*1360*/  IMAD.MOV R5, RZ, RZ, -R5 ;  /* 0x000000ffff057224 */ /* 0x000fe400078e0a05 */
[C---:B------:R-:W-:Y:S01]  /*1370*/  IMAD R6, R28.reuse, R6, R27 ;  /* 0x000000061c067224 */ /* 0x040fe200078e021b */
[C---:B------:R-:W-:Y:S01]  /*1380*/  ISETP.GT.U32.AND P4, PT, R28.reuse, R8, PT ;  /* 0x000000081c00720c */ /* 0x040fe20003f84070 */
[----:B------:R-:W-:Y:S02]  /*1390*/  IMAD R24, R28, R5, R31 ;  /* 0x000000051c187224 */ /* 0x000fe400078e021f */
[----:B------:R-:W-:Y:S01]  /*13a0*/  IMAD.HI.U32 R5, R4, R9, RZ ;  /* 0x0000000904057227 */ /* 0x000fe200078e00ff */
[----:B------:R-:W0:Y:S03]  /*13b0*/  LDS R31, [UR9] ;  /* 0x00000009ff1f7984 */ /* 0x000e260008000800 */
[--C-:B------:R-:W-:Y:S01]  /*13c0*/  @!P3 IMAD.IADD R21, R21, 0x1, -R28.reuse ;  /* 0x000000011515b824 */ /* 0x100fe200078e0a1c */
[----:B------:R-:W-:Y:S01]  /*13d0*/  ISETP.GT.U32.AND P3, PT, R28, R6, PT ;  /* 0x000000061c00720c */ /* 0x000fe20003f64070 */
[----:B------:R-:W-:-:S02]  /*13e0*/  @!P5 IMAD.IADD R22, R22, 0x1, -R28 ;  /* 0x000000011616d824 */ /* 0x000fc400078e0a1c */
[----:B------:R-:W-:Y:S02]  /*13f0*/  @!P6 IMAD.IADD R23, R23, 0x1, -R28 ;  /* 0x000000011717e824 */ /* 0x000fe400078e0a1c */
[----:B------:R-:W-:Y:S01]  /*1400*/  IMAD.HI.U32 R4, R4, R26, RZ ;  /* 0x0000001a04047227 */ /* 0x000fe200078e00ff */
[C---:B------:R-:W-:Y:S02]  /*1410*/  ISETP.GT.U32.AND P5, PT, R28.reuse, R22, PT ;  /* 0x000000161c00720c */ /* 0x040fe40003fa4070 */
[----:B------:R-:W-:Y:S01]  /*1420*/  ISETP.GT.U32.AND P6, PT, R28, R23, PT ;  /* 0x000000171c00720c */ /* 0x000fe20003fc4070 */
[----:B------:R-:W-:Y:S01]  /*1430*/  IMAD.MOV R14, RZ, RZ, -R5 ;  /* 0x000000ffff0e7224 */ /* 0x000fe200078e0a05 */
[----:B------:R-:W-:Y:S01]  /*1440*/  LOP3.LUT R5, R171, 0x40, RZ, 0xc0, !PT ;  /* 0x00000040ab057812 */ /* 0x000fe200078ec0ff */
[----:B------:R-:W-:Y:S02]  /*1450*/  IMAD.MOV R4, RZ, RZ, -R4 ;  /* 0x000000ffff047224 */ /* 0x000fe400078e0a04 */
[----:B------:R-:W-:-:S02]  /*1460*/  IMAD R9, R25, R14, R9 ;  /* 0x0000000e19097224 */ /* 0x000fc400078e0209 */
[C---:B------:R-:W-:Y:S02]  /*1470*/  IMAD R14, R25.reuse, R4, R26 ;  /* 0x00000004190e7224 */ /* 0x040fe400078e021a */
[--C-:B------:R-:W-:Y:S01]  /*1480*/  @!P4 IMAD.IADD R8, R8, 0x1, -R28.reuse ;  /* 0x000000010808c824 */ /* 0x100fe200078e0a1c */
[C---:B------:R-:W-:Y:S01]  /*1490*/  ISETP.GT.U32.AND P4, PT, R25.reuse, R9, PT ;  /* 0x000000091900720c */ /* 0x040fe20003f84070 */
[--C-:B------:R-:W-:Y:S01]  /*14a0*/  @!P3 IMAD.IADD R6, R6, 0x1, -R28.reuse ;  /* 0x000000010606b824 */ /* 0x100fe200078e0a1c */
[----:B------:R-:W-:Y:S01]  /*14b0*/  ISETP.GT.U32.AND P3, PT, R25, R14, PT ;  /* 0x0000000e1900720c */ /* 0x000fe20003f64070 */
[--C-:B------:R-:W-:Y:S01]  /*14c0*/  @!P5 IMAD.IADD R22, R22, 0x1, -R28.reuse ;  /* 0x000000011616d824 */ /* 0x100fe200078e0a1c */
[C---:B------:R-:W-:Y:S01]  /*14d0*/  ISETP.GT.U32.AND P5, PT, R28.reuse, R15, PT ;  /* 0x0000000f1c00720c */ /* 0x040fe20003fa4070 */
[----:B------:R-:W-:Y:S01]  /*14e0*/  @!P6 IMAD.IADD R23, R23, 0x1, -R28 ;  /* 0x000000011717e824 */ /* 0x000fe200078e0a1c */
[----:B------:R-:W-:Y:S01]  /*14f0*/  ISETP.GT.U32.AND P6, PT, R28, R24, PT ;  /* 0x000000181c00720c */ /* 0x000fe20003fc4070 */
[----:B------:R-:W-:-:S02]  /*1500*/  IMAD.SHL.U32 R4, R171, 0x2, RZ ;  /* 0x00000002ab047824 */ /* 0x000fc400078e00ff */
[----:B------:R-:W-:Y:S02]  /*1510*/  @!P0 IMAD.MOV R19, RZ, RZ, -R19 ;  /* 0x000000ffff138224 */ /* 0x000fe400078e0a13 */
[----:B------:R-:W-:Y:S01]  /*1520*/  @!P1 IMAD.MOV R21, RZ, RZ, -R21 ;  /* 0x000000ffff159224 */ /* 0x000fe200078e0a15 */
[----:B------:R-:W-:Y:S01]  /*1530*/  LOP3.LUT R4, R4, 0x7e, RZ, 0xc0, !PT ;  /* 0x0000007e04047812 */ /* 0x000fe200078ec0ff */
[--C-:B------:R-:W-:Y:S02]  /*1540*/  @!P4 IMAD.IADD R9, R9, 0x1, -R25.reuse ;  /* 0x000000010909c824 */ /* 0x100fe400078e0a19 */
[----:B------:R-:W-:Y:S01]  /*1550*/  @!P3 IMAD.IADD R14, R14, 0x1, -R25 ;  /* 0x000000010e0eb824 */ /* 0x000fe200078e0a19 */
[----:B------:R-:W-:Y:S01]  /*1560*/  LOP3.LUT R167, R4, 0x90, R167, 0x78, !PT ;  /* 0x0000009004a77812 */ /* 0x000fe200078e78a7 */
[--C-:B------:R-:W-:Y:S01]  /*1570*/  @!P5 IMAD.IADD R15, R15, 0x1, -R28.reuse ;  /* 0x000000010f0fd824 */ /* 0x100fe200078e0a1c */
[----:B------:R-:W-:Y:S01]  /*1580*/  BAR.SYNC.DEFER_BLOCKING 0x0 ;  /* 0x0000000000007b1d */ /* 0x000fe20000010000 */
[----:B------:R-:W-:Y:S01]  /*1590*/  ISETP.GT.U32.AND P3, PT, R25, R9, PT ;  /* 0x000000091900720c */ /* 0x000fe20003f64070 */
[----:B------:R-:W-:Y:S01]  /*15a0*/  @!P6 IMAD.IADD R24, R24, 0x1, -R28 ;  /* 0x000000011818e824 */ /* 0x000fe200078e0a1c */
[----:B------:R-:W-:Y:S01]  /*15b0*/  ISETP.GE.AND P5, PT, R7, RZ, PT ;  /* 0x000000ff0700720c */ /* 0x000fe20003fa6270 */
[----:B------:R-:W-:Y:S01]  /*15c0*/  IMAD R168, R5, 0x40, R4 ;  /* 0x0000004005a87824 */ /* 0x000fe200078e0204 */
[----:B------:R-:W-:-:S03]  /*15d0*/  ISETP.GT.U32.AND P6, PT, R28, R6, PT ;  /* 0x000000061c00720c */ /* 0x000fc60003fc4070 */
[----:B------:R-:W1:Y:S01]  /*15e0*/  LDC.64 R4, c[0x0][0x3a0] ;  /* 0x0000e800ff047b82 */ /* 0x000e620000000a00 */
[C---:B------:R-:W-:Y:S02]  /*15f0*/  ISETP.GT.U32.AND P0, PT, R28.reuse, R15, PT ;  /* 0x0000000f1c00720c */ /* 0x040fe40003f04070 */
[----:B------:R-:W-:Y:S02]  /*1600*/  ISETP.GT.U32.AND P4, PT, R28, R24, PT ;  /* 0x000000181c00720c */ /* 0x000fe40003f84070 */
[----:B------:R-:W-:Y:S02]  /*1610*/  ISETP.GT.U32.AND P1, PT, R25, R14, PT ;  /* 0x0000000e1900720c */ /* 0x000fe40003f24070 */
[----:B0-----:R-:W-:Y:S01]  /*1620*/  R2UR UR8, R31 ;  /* 0x000000001f0872ca */ /* 0x001fe200000e0000 */
[--C-:B------:R-:W-:Y:S01]  /*1630*/  @!P3 IMAD.IADD R9, R9, 0x1, -R25.reuse ;  /* 0x000000010909b824 */ /* 0x100fe200078e0a19 */
[----:B------:R-:W-:Y:S01]  /*1640*/  ISETP.GE.AND P3, PT, R29, RZ, PT ;  /* 0x000000ff1d00720c */ /* 0x000fe20003f66270 */
[----:B------:R-:W-:Y:S01]  /*1650*/  @!P5 IMAD.MOV R8, RZ, RZ, -R8 ;  /* 0x000000ffff08d224 */ /* 0x000fe200078e0a08 */
[----:B------:R-:W-:Y:S01]  /*1660*/  ISETP.GE.AND P5, PT, R32, RZ, PT ;  /* 0x000000ff2000720c */ /* 0x000fe20003fa6270 */
[--C-:B------:R-:W-:Y:S01]  /*1670*/  @!P6 IMAD.IADD R6, R6, 0x1, -R28.reuse ;  /* 0x000000010606e824 */ /* 0x100fe200078e0a1c */
[----:B------:R-:W-:Y:S01]  /*1680*/  ISETP.GE.AND P6, PT, R33, RZ, PT ;  /* 0x000000ff2100720c */ /* 0x000fe20003fc6270 */
[--C-:B------:R-:W-:Y:S01]  /*1690*/  @!P0 IMAD.IADD R15, R15, 0x1, -R28.reuse ;  /* 0x000000010f0f8824 */ /* 0x100fe200078e0a1c */
[----:B------:R-:W-:Y:S01]  /*16a0*/  ISETP.GE.AND P0, PT, R30, RZ, PT ;  /* 0x000000ff1e00720c */ /* 0x000fe20003f06270 */
[----:B------:R-:W-:Y:S01]  /*16b0*/  @!P4 IMAD.IADD R24, R24, 0x1, -R28 ;  /* 0x000000011818c824 */ /* 0x000fe200078e0a1c */
[----:B------:R-:W-:Y:S01]  /*16c0*/  ISETP.GE.AND P4, PT, R34, RZ, PT ;  /* 0x000000ff2200720c */ /* 0x000fe20003f86270 */
[----:B------:R-:W-:Y:S01]  /*16d0*/  @!P1 IMAD.IADD R14, R14, 0x1, -R25 ;  /* 0x000000010e0e9824 */ /* 0x000fe200078e0a19 */
[----:B------:R-:W-:-:S03]  /*16e0*/  ISETP.GE.AND P1, PT, R0, RZ, PT ;  /* 0x000000ff0000720c */ /* 0x000fc60003f26270 */
[----:B------:R-:W-:Y:S01]  /*16f0*/  @!P3 IMAD.MOV R6, RZ, RZ, -R6 ;  /* 0x000000ffff06b224 */ /* 0x000fe200078e0a06 */
[----:B------:R-:W-:Y:S01]  /*1700*/  ISETP.GE.AND P3, PT, R3, RZ, PT ;  /* 0x000000ff0300720c */ /* 0x000fe20003f66270 */
[----:B------:R-:W-:Y:S01]  /*1710*/  @!P5 IMAD.MOV R22, RZ, RZ, -R22 ;  /* 0x000000ffff16d224 */ /* 0x000fe200078e0a16 */
[----:B------:R-:W-:Y:S01]  /*1720*/  ISETP.NE.AND P5, PT, R13, RZ, PT ;  /* 0x000000ff0d00720c */ /* 0x000fe20003fa5270 */
[----:B------:R-:W-:Y:S01]  /*1730*/  @!P6 IMAD.MOV R23, RZ, RZ, -R23 ;  /* 0x000000ffff17e224 */ /* 0x000fe200078e0a17 */
[----:B------:R-:W-:Y:S01]  /*1740*/  LOP3.LUT R13, RZ, R13, RZ, 0x33, !PT ;  /* 0x0000000dff0d7212 */ /* 0x000fe200078e33ff */
[----:B------:R-:W-:Y:S01]  /*1750*/  @!P0 IMAD.MOV R15, RZ, RZ, -R15 ;  /* 0x000000ffff0f8224 */ /* 0x000fe200078e0a0f */
[----:B------:R-:W-:Y:S01]  /*1760*/  ISETP.NE.AND P0, PT, R12, RZ, PT ;  /* 0x000000ff0c00720c */ /* 0x000fe20003f05270 */
[----:B------:R-:W-:Y:S01]  /*1770*/  @!P4 IMAD.MOV R24, RZ, RZ, -R24 ;  /* 0x000000ffff18c224 */ /* 0x000fe200078e0a18 */
[C---:B------:R-:W-:Y:S01]  /*1780*/  SEL R122, R13.reuse, R8, !P5 ;  /* 0x000000080d7a7207 */ /* 0x040fe20006800000 */
[----:B------:R-:W-:Y:S01]  /*1790*/  @!P1 IMAD.MOV R9, RZ, RZ, -R9 ;  /* 0x000000ffff099224 */ /* 0x000fe200078e0a09 */
[C---:B------:R-:W-:Y:S01]  /*17a0*/  SEL R123, R13.reuse, R10, !P5 ;  /* 0x0000000a0d7b7207 */ /* 0x040fe20006800000 */
[C---:B-1----:R-:W-:Y:S01]  /*17b0*/  VIADD R166, R4.reuse, 0xffffffe0 ;  /* 0xffffffe004a67836 */ /* 0x042fe20000000000 */
[C---:B------:R-:W-:Y:S01]  /*17c0*/  SEL R126, R13.reuse, R11, !P5 ;  /* 0x0000000b0d7e7207 */ /* 0x040fe20006800000 */
[----:B------:R-:W-:Y:S01]  /*17d0*/  @!P3 IMAD.MOV R14, RZ, RZ, -R14 ;  /* 0x000000ffff0eb224 */ /* 0x000fe200078e0a0e */
[C---:B------:R-:W-:Y:S01]  /*17e0*/  SEL R125, R13.reuse, R16, !P5 ;  /* 0x000000100d7d7207 */ /* 0x040fe20006800000 */
[----:B------:R-:W-:Y:S01]  /*17f0*/  VIADD R16, R4, 0xffffffe4 ;  /* 0xffffffe404107836 */ /* 0x000fe20000000000 */
[----:B------:R-:W-:-:S02]  /*1800*/  SEL R124, R13, R124, !P5 ;  /* 0x0000007c0d7c7207 */ /* 0x000fc40006800000 */
[C---:B------:R-:W-:Y:S02]  /*1810*/  SEL R132, R13.reuse, R132, !P5 ;  /* 0x000000840d847207 */ /* 0x040fe40006800000 */
[C---:B------:R-:W-:Y:S02]  /*1820*/  SEL R131, R13.reuse, R18, !P5 ;  /* 0x000000120d837207 */ /* 0x040fe40006800000 */
[C---:B------:R-:W-:Y:S01]  /*1830*/  SEL R130, R13.reuse, R15, !P5 ;  /* 0x0000000f0d827207 */ /* 0x040fe20006800000 */
[C---:B------:R-:W-:Y:S01]  /*1840*/  VIADD R15, R4.reuse, 0xfffffff7 ;  /* 0xfffffff7040f7836 */ /* 0x040fe20000000000 */
[C---:B------:R-:W-:Y:S01]  /*1850*/  SEL R127, R13.reuse, R20, !P5 ;  /* 0x000000140d7f7207 */ /* 0x040fe20006800000 */
[C---:B------:R-:W-:Y:S01]  /*1860*/  VIADD R20, R4.reuse, 0xffffffe7 ;  /* 0xffffffe704147836 */ /* 0x040fe20000000000 */
[C---:B------:R-:W-:Y:S01]  /*1870*/  SEL R128, R13.reuse, R17, !P5 ;  /* 0x000000110d807207 */ /* 0x040fe20006800000 */
[----:B------:R-:W-:Y:S01]  /*1880*/  VIADD R17, R4, 0xffffffe6 ;  /* 0xffffffe604117836 */ /* 0x000fe20000000000 */
[----:B------:R-:W-:-:S02]  /*1890*/  SEL R129, R13, R19, !P5 ;  /* 0x000000130d817207 */ /* 0x000fc40006800000 */
[C---:B------:R-:W-:Y:S02]  /*18a0*/  SEL R11, R13.reuse, R21, !P5 ;  /* 0x000000150d0b7207 */ /* 0x040fe40006800000 */
[C---:B------:R-:W-:Y:S02]  /*18b0*/  SEL R10, R13.reuse, R22, !P5 ;  /* 0x000000160d0a7207 */ /* 0x040fe40006800000 */
[C---:B------:R-:W-:Y:S02]  /*18c0*/  SEL R8, R13.reuse, R23, !P5 ;  /* 0x000000170d087207 */ /* 0x040fe40006800000 */
[C---:B------:R-:W-:Y:S01]  /*18d0*/  SEL R7, R13.reuse, R24, !P5 ;  /* 0x000000180d077207 */ /* 0x040fe20006800000 */
[C---:B------:R-:W-:Y:S01]  /*18e0*/  VIADD R24, R4.reuse, 0xffffffe3 ;  /* 0xffffffe304187836 */ /* 0x040fe20000000000 */
[----:B------:R-:W-:Y:S01]  /*18f0*/  SEL R6, R13, R6, !P5 ;  /* 0x000000060d067207 */ /* 0x000fe20006800000 */
[----:B------:R-:W-:Y:S01]  /*1900*/  VIADD R13, R4, 0xffffffff ;  /* 0xffffffff040d7836 */ /* 0x000fe20000000000 */
[----:B------:R-:W-:-:S02]  /*1910*/  LOP3.LUT R12, RZ, R12, RZ, 0x33, !PT ;  /* 0x0000000cff0c7212 */ /* 0x000fc400078e33ff */
[----:B------:R-:W-:Y:S01]  /*1920*/  ISETP.GE.U32.AND P4, PT, R15, 0x7fffffd8, PT ;  /* 0x7fffffd80f00780c */ /* 0x000fe20003f86070 */
[----:B------:R-:W-:Y:S01]  /*1930*/  VIADD R15, R4, 0xffffffeb ;  /* 0xffffffeb040f7836 */ /* 0x000fe20000000000 */
[----:B------:R-:W-:Y:S01]  /*1940*/  SEL R26, R12, R9, !P0 ;  /* 0x000000090c1a7207 */ /* 0x000fe20004000000 */
[----:B------:R-:W-:Y:S01]  /*1950*/  VIADD R9, R4, 0xffffffed ;  /* 0xffffffed04097836 */ /* 0x000fe20000000000 */
[----:B------:R-:W-:Y:S01]  /*1960*/  SEL R28, R12, R14, !P0 ;  /* 0x0000000e0c1c7207 */ /* 0x000fe20004000000 */
[C---:B------:R-:W-:Y:S01]  /*1970*/  VIADD R12, R4.reuse, 0xffffffec ;  /* 0xffffffec040c7836 */ /* 0x040fe20000000000 */
[----:B------:R-:W-:Y:S01]  /*1980*/  ISETP.GE.U32.AND P0, PT, R13, 0x7fffffe0, PT ;  /* 0x7fffffe00d00780c */ /* 0x000fe20003f06070 */
[C---:B------:R-:W-:Y:S01]  /*1990*/  VIADD R13, R4.reuse, 0xffffffee ;  /* 0xffffffee040d7836 */ /* 0x040fe20000000000 */
[----:B------:R-:W-:Y:S01]  /*19a0*/  ISETP.GE.U32.AND P3, PT, R9, 0x7fffffce, PT ;  /* 0x7fffffce0900780c */ /* 0x000fe20003f66070 */
[----:B------:R-:W-:Y:S01]  /*19b0*/  VIADD R9, R4, 0xffffffe9 ;  /* 0xffffffe904097836 */ /* 0x000fe20000000000 */
[----:B------:R-:W-:Y:S01]  /*19c0*/  ISETP.GE.U32.AND P6, PT, R12, 0x7fffffcd, PT ;  /* 0x7fffffcd0c00780c */ /* 0x000fe20003fc6070 */
[C---:B------:R-:W-:Y:S01]  /*19d0*/  VIADD R12, R4.reuse, 0xffffffef ;  /* 0xffffffef040c7836 */ /* 0x040fe20000000000 */
[----:B------:R-:W-:Y:S01]  /*19e0*/  ISETP.GE.U32.AND P1, PT, R13, 0x7fffffcf, PT ;  /* 0x7fffffcf0d00780c */ /* 0x000fe20003f26070 */
[----:B------:R-:W-:-:S02]  /*19f0*/  VIADD R13, R4, 0xffffffe8 ;  /* 0xffffffe8040d7836 */ /* 0x000fc40000000000 */
[----:B------:R-:W-:Y:S01]  /*1a00*/  VIADD R14, R4, 0xffffffea ;  /* 0xffffffea040e7836 */ /* 0x000fe20000000000 */
[----:B------:R-:W-:Y:S02]  /*1a10*/  ISETP.GE.U32.AND P5, PT, R12, 0x7fffffd0, PT ;  /* 0x7fffffd00c00780c */ /* 0x000fe40003fa6070 */
[----:B------:R-:W-:Y:S02]  /*1a20*/  SEL R12, RZ, 0x1, P6 ;  /* 0x00000001ff0c7807 */ /* 0x000fe40003000000 */
[----:B------:R-:W-:Y:S02]  /*1a30*/  ISETP.GE.U32.AND P6, PT, R13, 0x7fffffc9, PT ;  /* 0x7fffffc90d00780c */ /* 0x000fe40003fc6070 */
[----:B------:R-:W-:Y:S02]  /*1a40*/  SEL R13, RZ, 0x1fffe, P3 ;  /* 0x0001fffeff0d7807 */ /* 0x000fe40001800000 */
[----:B------:R-:W-:Y:S02]  /*1a50*/  ISETP.GE.U32.AND P3, PT, R9, 0x7fffffca, PT ;  /* 0x7fffffca0900780c */ /* 0x000fe40003f66070 */
[----:B------:R-:W-:-:S02]  /*1a60*/  SEL R9, RZ, 0x4, P1 ;  /* 0x00000004ff097807 */ /* 0x000fc40000800000 */
[----:B------:R-:W-:Y:S02]  /*1a70*/  ISETP.GE.U32.AND P1, PT, R14, 0x7fffffcb, PT ;  /* 0x7fffffcb0e00780c */ /* 0x000fe40003f26070 */
[----:B------:R-:W-:Y:S02]  /*1a80*/  SEL R14, RZ, 0x7fff8, P5 ;  /* 0x0007fff8ff0e7807 */ /* 0x000fe40002800000 */
[----:B------:R-:W-:Y:S01]  /*1a90*/  ISETP.GE.U32.AND P5, PT, R15, 0x7fffffcc, PT ;  /* 0x7fffffcc0f00780c */ /* 0x000fe20003fa6070 */
[----:B------:R-:W-:Y:S01]  /*1aa0*/  VIADD R15, R4, 0xffffffe5 ;  /* 0xffffffe5040f7836 */ /* 0x000fe20000000000 */
[----:B------:R-:W-:Y:S02]  /*1ab0*/  SEL R18, RZ, 0x1, P6 ;  /* 0x00000001ff127807 */ /* 0x000fe40003000000 */
[----:B------:R-:W-:Y:S02]  /*1ac0*/  ISETP.GE.U32.AND P6, PT, R16, 0x7fffffc5, PT ;  /* 0x7fffffc51000780c */ /* 0x000fe40003fc6070 */
[----:B------:R-:W-:-:S02]  /*1ad0*/  SEL R16, RZ, 0x4, P1 ;  /* 0x00000004ff107807 */ /* 0x000fc40000800000 */
[----:B------:R-:W-:Y:S02]  /*1ae0*/  ISETP.GE.U32.AND P1, PT, R17, 0x7fffffc7, PT ;  /* 0x7fffffc71100780c */ /* 0x000fe40003f26070 */
[----:B------:R-:W-:Y:S02]  /*1af0*/  SEL R19, RZ, 0x1fffe, P3 ;  /* 0x0001fffeff137807 */ /* 0x000fe40001800000 */
[----:B------:R-:W-:Y:S02]  /*1b00*/  SEL R17, RZ, 0x7fff8, P5 ;  /* 0x0007fff8ff117807 */ /* 0x000fe40002800000 */
[----:B------:R-:W-:Y:S01]  /*1b10*/  ISETP.GE.U32.AND P3, PT, R15, 0x7fffffc6, PT ;  /* 0x7fffffc60f00780c */ /* 0x000fe20003f66070 */
[----:B------:R-:W-:Y:S01]  /*1b20*/  VIADD R15, R4, 0xffffffe1 ;  /* 0xffffffe1040f7836 */ /* 0x000fe20000000000 */
[----:B------:R-:W-:Y:S01]  /*1b30*/  ISETP.GE.U32.AND P5, PT, R20, 0x7fffffc8, PT ;  /* 0x7fffffc81400780c */ /* 0x000fe20003fa6070 */
[----:B------:R-:W-:Y:S01]  /*1b40*/  VIADD R20, R4, 0xffffffe2 ;  /* 0xffffffe204147836 */ /* 0x000fe20000000000 */
[----:B------:R-:W-:Y:S01]  /*1b50*/  SEL R22, RZ, 0x1, P6 ;  /* 0x00000001ff167807 */ /* 0x000fe20003000000 */
[----:B------:R-:W-:Y:S01]  /*1b60*/  IMAD.IADD R18, R18, 0x1, R19 ;  /* 0x0000000112127824 */ /* 0x000fe200078e0213 */
[----:B------:R-:W-:-:S02]  /*1b70*/  SEL R23, RZ, 0x1fffe, P3 ;  /* 0x0001fffeff177807 */ /* 0x000fc40001800000 */
[----:B------:R-:W-:Y:S01]  /*1b80*/  ISETP.GE.U32.AND P6, PT, R15, 0x7fffffc2, PT ;  /* 0x7fffffc20f00780c */ /* 0x000fe20003fc6070 */
[----:B------:R-:W-:Y:S01]  /*1b90*/  VIADD R15, R4, 0xfffffff6 ;  /* 0xfffffff6040f7836 */ /* 0x000fe20000000000 */
[----:B------:R-:W-:Y:S01]  /*1ba0*/  ISETP.GE.U32.AND P3, PT, R20, 0x7fffffc3, PT ;  /* 0x7fffffc31400780c */ /* 0x000fe20003f66070 */
[----:B------:R-:W-:Y:S01]  /*1bb0*/  IMAD.IADD R22, R22, 0x1, R23 ;  /* 0x0000000116167824 */ /* 0x000fe200078e0217 */
[----:B------:R-:W-:Y:S02]  /*1bc0*/  SEL R20, RZ, 0x4, P1 ;  /* 0x00000004ff147807 */ /* 0x000fe40000800000 */
[----:B------:R-:W-:Y:S02]  /*1bd0*/  ISETP.GE.U32.AND P1, PT, R166, 0x7fffffc1, PT ;  /* 0x7fffffc1a600780c */ /* 0x000fe40003f26070 */
[----:B------:R-:W-:Y:S02]  /*1be0*/  SEL R21, RZ, 0x7fff8, P5 ;  /* 0x0007fff8ff157807 */ /* 0x000fe40002800000 */
[----:B------:R-:W-:-:S02]  /*1bf0*/  ISETP.GE.U32.AND P5, PT, R24, 0x7fffffc4, PT ;  /* 0x7fffffc41800780c */ /* 0x000fc40003fa6070 */
[----:B------:R-:W-:Y:S02]  /*1c00*/  SEL R25, RZ, 0x1fffe, P6 ;  /* 0x0001fffeff197807 */ /* 0x000fe40003000000 */
[----:B------:R-:W-:Y:S01]  /*1c10*/  ISETP.GE.U32.AND P6, PT, R15, 0x7fffffd7, PT ;  /* 0x7fffffd70f00780c */ /* 0x000fe20003fc6070 */
[----:B------:R-:W-:Y:S01]  /*1c20*/  IMAD.IADD R15, R12, 0x1, R13 ;  /* 0x000000010c0f7824 */ /* 0x000fe200078e020d */
[----:B------:R-:W-:Y:S01]  /*1c30*/  SEL R24, RZ, 0x1, P1 ;  /* 0x00000001ff187807 */ /* 0x000fe20000800000 */
[----:B------:R-:W0:Y:S01]  /*1c40*/  LDC.64 R12, c[0x0][0x3a8] ;  /* 0x0000ea00ff0c7b82 */ /* 0x000e220000000a00 */
[----:B------:R-:W-:Y:S02]  /*1c50*/  LOP3.LUT R18, R18, 0x3, RZ, 0xc0, !PT ;  /* 0x0000000312127812 */ /* 0x000fe400078ec0ff */
[----:B------:R-:W-:Y:S01]  /*1c60*/  LOP3.LUT R15, R15, 0x3, RZ, 0xc0, !PT ;  /* 0x000000030f0f7812 */ /* 0x000fe200078ec0ff */
[----:B------:R-:W-:Y:S01]  /*1c70*/  IMAD.IADD R25, R24, 0x1, R25 ;  /* 0x0000000118197824 */ /* 0x000fe200078e0219 */
[----:B------:R-:W-:-:S02]  /*1c80*/  IADD3 R16, PT, PT, R18, R17, R16 ;  /* 0x0000001112107210 */ /* 0x000fc40007ffe010 */
[----:B------:R-:W-:Y:S02]  /*1c90*/  SEL R19, RZ, 0x4, P3 ;  /* 0x00000004ff137807 */ /* 0x000fe40001800000 */
[----:B------:R-:W-:Y:S02]  /*1ca0*/  SEL R24, RZ, 0x7fff8, P5 ;  /* 0x0007fff8ff187807 */ /* 0x000fe40002800000 */
[----:B------:R-:W-:Y:S02]  /*1cb0*/  LOP3.LUT R25, R25, 0x3, RZ, 0xc0, !PT ;  /* 0x0000000319197812 */ /* 0x000fe400078ec0ff */
[----:B------:R-:W-:Y:S01]  /*1cc0*/  IADD3 R9, PT, PT, R15, R14, R9 ;  /* 0x0000000e0f097210 */ /* 0x000fe20007ffe009 */
[----:B------:R-:W-:Y:S01]  /*1cd0*/  IMAD.SHL.U32 R14, R16, 0x100, RZ ;  /* 0x00000100100e7824 */ /* 0x000fe200078e00ff */
[----:B------:R-:W-:Y:S01]  /*1ce0*/  LOP3.LUT R22, R22, 0x3, RZ, 0xc0, !PT ;  /* 0x0000000316167812 */ /* 0x000fe200078ec0ff */
[----:B------:R-:W-:Y:S01]  /*1cf0*/  VIADD R15, R4, 0xfffffffe ;  /* 0xfffffffe040f7836 */ /* 0x000fe20000000000 */
[----:B------:R-:W-:-:S02]  /*1d00*/  IADD3 R19, PT, PT, R25, R24, R19 ;  /* 0x0000001819137210 */ /* 0x000fc40007ffe013 */
[----:B------:R-:W-:Y:S02]  /*1d10*/  LOP3.LUT R14, R14, 0xf00, RZ, 0xe2, !PT ;  /* 0x00000f000e0e7812 */ /* 0x000fe400078ee2ff */
[----:B------:R-:W-:Y:S02]  /*1d20*/  IADD3 R20, PT, PT, R22, R21, R20 ;  /* 0x0000001516147210 */ /* 0x000fe40007ffe014 */
[----:B------:R-:W-:Y:S01]  /*1d30*/  LOP3.LUT R19, R19, 0xf, RZ, 0xc0, !PT ;  /* 0x0000000f13137812 */ /* 0x000fe200078ec0ff */
[----:B------:R-:W-:Y:S01]  /*1d40*/  IMAD R18, R9, 0x1000, R14 ;  /* 0x0000100009127824 */ /* 0x000fe200078e020e */
[----:B------:R-:W-:Y:S01]  /*1d50*/  ISETP.GE.U32.AND P5, PT, R15, 0x7fffffdf, PT ;  /* 0x7fffffdf0f00780c */ /* 0x000fe20003fa6070 */
[-C--:B------:R-:W-:Y:S02]  /*1d60*/  IMAD R9, R26, R5.reuse, RZ ;  /* 0x000000051a097224 */ /* 0x080fe400078e02ff */
[----:B------:R-:W-:Y:S02]  /*1d70*/  IMAD R19, R20, 0x10, R19 ;  /* 0x0000001014137824 */ /* 0x000fe400078e0213 */
[----:B------:R-:W-:Y:S01]  /*1d80*/  IMAD R5, R28, R5, RZ ;  /* 0x000000051c057224 */ /* 0x000fe200078e02ff */
[----:B---3--:R-:W-:Y:S07]  /*1d90*/  BRA.U UP0, `(.L_x_5) ;  /* 0x0000000100187547 */ /* 0x008fee000b800000 */
[----:B------:R-:W-:Y:S01]  /*1da0*/  ELECT P3, URZ, PT ;  /* 0x0000000000ff782f */ /* 0x000fe20003860000 */
[----:B------:R-:W-:Y:S01]  /*1db0*/  IMAD.MOV.U32 R14, RZ, RZ, 0x1 ;  /* 0x00000001ff0e7424 */ /* 0x000fe200078e00ff */
[----:B------:R-:W-:Y:S01]  /*1dc0*/  UMOV UR6, 0x40 ;  /* 0x0000004000067882 */ /* 0x000fe20000000000 */
[----:B------:R-:W-:Y:S01]  /*1dd0*/  UVIRTCOUNT.DEALLOC.SMPOOL 0x80 ;  /* 0x000000800000784c */ /* 0x000fe20000000000 */
[----:B------:R-:W-:-:S09]  /*1de0*/  ULEA UR6, UR5, UR6, 0x18 ;  /* 0x0000000605067291 */ /* 0x000fd2000f8ec0ff */
[----:B------:R1:W-:Y:S03]  /*1df0*/  @P3 STS.U8 [UR6], R14 ;  /* 0x0000000eff003988 */ /* 0x0003e60008000006 */
.L_x_5:
[----:B------:R-:W-:Y:S01]  /*1e00*/  ULOP3.LUT UR4, UR4, 0x600000, URZ, 0xc0, !UPT ;  /* 0x0060000004047892 */ /* 0x000fe2000f8ec0ff */
[C---:B-1----:R-:W-:Y:S01]  /*1e10*/  LEA R14, P3, R9.reuse, UR16, 0x1 ;  /* 0x00000010090e7c11 */ /* 0x042fe2000f8608ff */
[----:B------:R-:W-:Y:S01]  /*1e20*/  VOTEU.ALL UP1, P2 ;  /* 0x0000000000ff7886 */ /* 0x000fe20001020000 */
[----:B------:R-:W-:Y:S01]  /*1e30*/  VOTEU.ALL UP2, P2 ;  /* 0x0000000000ff7886 */ /* 0x000fe20001040000 */
[----:B------:R-:W-:Y:S01]  /*1e40*/  UIADD3 UR10, UPT, UPT, UR8, UR4, URZ ;  /* 0x00000004080a7290 */ /* 0x000fe2000fffe0ff */
[----:B------:R-:W-:Y:S01]  /*1e50*/  LEA.HI.X.SX32 R15, R9, UR17, 0x1, P3 ;  /* 0x00000011090f7c11 */ /* 0x000fe200098f0eff */
[----:B------:R-:W-:Y:S01]  /*1e60*/  VIADD R20, R4, 0xfffffffd ;  /* 0xfffffffd04147836 */ /* 0x000fe20000000000 */
[----:B------:R-:W-:-:S04]  /*1e70*/  @!UP1 UIADD3 UR4, UPT, UPT, -UR7, 0x100000, URZ ;  /* 0x0010000007049890 */ /* 0x000fc8000fffe1ff */
[----:B------:R-:W-:Y:S02]  /*1e80*/  @!UP1 USHF.L.U32 UR5, UR4, 0xb, URZ ;  /* 0x0000000b04059899 */ /* 0x000fe400080006ff */
[----:B------:R-:W-:Y:S01]  /*1e90*/  @!UP1 USHF.L.U32 UR4, UR4, 0x1, URZ ;  /* 0x0000000104049899 */ /* 0x000fe200080006ff */
[----:B0-----:R-:W-:Y:S01]  /*1ea0*/  IMAD.SHL.U32 R21, R12, 0x8, RZ ;  /* 0x000000080c157824 */ /* 0x001fe200078e00ff */
[----:B------:R-:W-:Y:S02]  /*1eb0*/  LEA R16, P3, R5, UR16, 0x1 ;  /* 0x0000001005107c11 */ /* 0x000fe4000f8608ff */
[----:B------:R-:W-:Y:S02]  /*1ec0*/  LOP3.LUT R19, R19, 0xff, RZ, 0xc0, !PT ;  /* 0x000000ff13137812 */ /* 0x000fe400078ec0ff */
[----:B------:R-:W-:Y:S01]  /*1ed0*/  PRMT R243, RZ, 0x7610, R243 ;  /* 0x00007610fff37816 */ /* 0x000fe200000000f3 */
[----:B------:R-:W-:Y:S01]  /*1ee0*/  STTM.x128 tmem[UR10], RZ ;  /* 0x000000ff000079ed */ /* 0x000fe200083c000a */
[----:B------:R-:W0:Y:S02]  /*1ef0*/  FENCE.VIEW.ASYNC.T ;  /* 0x00000000000073c6 */ /* 0x000e240000000200 */
[----:B0-----:R-:W-:Y:S01]  /*1f00*/  BAR.SYNC.DEFER_BLOCKING 0x0 ;  /* 0x0000000000007b1d */ /* 0x001fe20000010000 */
[----:B------:R-:W-:Y:S01]  /*1f10*/  LEA.HI.X.SX32 R17, R5, UR17, 0x1, P3 ;  /* 0x0000001105117c11 */ /* 0x000fe200098f0eff */
[----:B------:R-:W-:Y:S01]  /*1f20*/  IMAD.IADD R9, R18, 0x1, R19 ;  /* 0x0000000112097824 */ /* 0x000fe200078e0213 */
[----:B------:R-:W-:-:S02]  /*1f30*/  PRMT R5, RZ, 0x7610, R5 ;  /* 0x00007610ff057816 */ /* 0x000fc40000000005 */
[----:B------:R-:W-:Y:S02]  /*1f40*/  PRMT R245, RZ, 0x7610, R245 ;  /* 0x00007610fff57816 */ /* 0x000fe400000000f5 */
[----:B------:R-:W-:Y:S01]  /*1f50*/  PRMT R247, RZ, 0x7610, R247 ;  /* 0x00007610fff77816 */ /* 0x000fe200000000f7 */
[C---:B------:R-:W-:Y:S01]  /*1f60*/  IMAD.SHL.U32 R25, R12.reuse, 0x10, RZ ;  /* 0x000000100c197824 */ /* 0x040fe200078e00ff */
[----:B------:R-:W-:Y:S01]  /*1f70*/  LOP3.LUT R9, R9, 0xffff, RZ, 0xc0, !PT ;  /* 0x0000ffff09097812 */ /* 0x000fe200078ec0ff */
[----:B------:R-:W-:Y:S01]  /*1f80*/  IMAD R29, R12, 0x18, RZ ;  /* 0x000000180c1d7824 */ /* 0x000fe200078e02ff */
[----:B------:R-:W-:Y:S02]  /*1f90*/  ISETP.GE.U32.AND P3, PT, R20, 0x7fffffde, PT ;  /* 0x7fffffde1400780c */ /* 0x000fe40003f66070 */
[----:B------:R-:W-:Y:S02]  /*1fa0*/  PRMT R249, RZ, 0x7610, R249 ;  /* 0x00007610fff97816 */ /* 0x000fe400000000f9 */
[----:B------:R-:W-:-:S02]  /*1fb0*/  PRMT R251, RZ, 0x7610, R251 ;  /* 0x00007610fffb7816 */ /* 0x000fc400000000fb */
[----:B------:R-:W-:Y:S02]  /*1fc0*/  PRMT R244, RZ, 0x7610, R244 ;  /* 0x00007610fff47816 */ /* 0x000fe400000000f4 */
[----:B------:R-:W-:Y:S01]  /*1fd0*/  PRMT R246, RZ, 0x7610, R246 ;  /* 0x00007610fff67816 */ /* 0x000fe200000000f6 */
[----:B------:R-:W-:Y:S02]  /*1fe0*/  VIADD R30, R4, 0xfffffff5 ;  /* 0xfffffff5041e7836 */ /* 0x000fe40000000000 */
[C---:B------:R-:W-:Y:S01]  /*1ff0*/  IMAD R33, R12.reuse, 0x9, RZ ;  /* 0x000000090c217824 */ /* 0x040fe200078e02ff */
[----:B------:R-:W-:Y:S01]  /*2000*/  PRMT R235, RZ, 0x7610, R235 ;  /* 0x00007610ffeb7816 */ /* 0x000fe200000000eb */
[----:B------:R-:W0:Y:S02]  /*2010*/  FENCE.VIEW.ASYNC.S ;  /* 0x00000000000073c6 */ /* 0x000e240000000000 */
[----:B0-----:R0:W1:Y:S02]  /*2020*/  @!UP2 SYNCS.EXCH.64 URZ, [UR11], UR4 ;  /* 0x000000040bffa5b2 */ /* 0x0010640008000100 */
[----:B-1----:R-:W-:Y:S01]  /*2030*/  BAR.SYNC.DEFER_BLOCKING 0x0 ;  /* 0x0000000000007b1d */ /* 0x002fe20000010000 */
[----:B------:R-:W-:Y:S01]  /*2040*/  PRMT R236, RZ, 0x7610, R236 ;  /* 0x00007610ffec7816 */ /* 0x000fe200000000ec */
[----:B------:R-:W-:Y:S01]  /*2050*/  IMAD R37, R12, 0x11, RZ ;  /* 0x000000110c257824 */ /* 0x000fe200078e02ff */
[----:B------:R-:W-:-:S02]  /*2060*/  PRMT R237, RZ, 0x7610, R237 ;  /* 0x00007610ffed7816 */ /* 0x000fc400000000ed */
[----:B------:R-:W-:Y:S01]  /*2070*/  PRMT R238, RZ, 0x7610, R238 ;  /* 0x00007610ffee7816 */ /* 0x000fe200000000ee */
[----:B------:R-:W-:Y:S02]  /*2080*/  VIADD R38, R4, 0xfffffffc ;  /* 0xfffffffc04267836 */ /* 0x000fe40000000000 */
[----:B------:R-:W-:Y:S01]  /*2090*/  IMAD R41, R12, 0x19, RZ ;  /* 0x000000190c297824 */ /* 0x000fe200078e02ff */
[----:B------:R-:W-:Y:S02]  /*20a0*/  PRMT R239, RZ, 0x7610, R239 ;  /* 0x00007610ffef7816 */ /* 0x000fe400000000ef */
[----:B------:R-:W-:Y:S02]  /*20b0*/  PRMT R240, RZ, 0x7610, R240 ;  /* 0x00007610fff07816 */ /* 0x000fe400000000f0 */
[----:B------:R-:W-:Y:S02]  /*20c0*/  PRMT R241, RZ, 0x7610, R241 ;  /* 0x00007610fff17816 */ /* 0x000fe400000000f1 */
[----:B------:R-:W-:Y:S01]  /*20d0*/  PRMT R242, RZ, 0x7610, R242 ;  /* 0x00007610fff27816 */ /* 0x000fe200000000f2 */
[----:B------:R-:W-:-:S02]  /*20e0*/  VIADD R47, R4, 0xfffffff4 ;  /* 0xfffffff4042f7836 */ /* 0x000fc40000000000 */
[----:B------:R-:W-:Y:S02]  /*20f0*/  VIADD R46, R4, 0xfffffffb ;  /* 0xfffffffb042e7836 */ /* 0x000fe40000000000 */
[C---:B------:R-:W-:Y:S02]  /*2100*/  IMAD.SHL.U32 R49, R12.reuse, 0x2, RZ ;  /* 0x000000020c317824 */ /* 0x040fe400078e00ff */
[----:B------:R-:W-:Y:S01]  /*2110*/  IMAD R53, R12, 0xa, RZ ;  /* 0x0000000a0c357824 */ /* 0x000fe200078e02ff */
[----:B------:R-:W-:Y:S01]  /*2120*/  PRMT R231, RZ, 0x7610, R231 ;  /* 0x00007610ffe77816 */ /* 0x000fe200000000e7 */
[----:B------:R-:W2:Y:S01]  /*2130*/  @!P0 LDG.E.U16 R5, desc[UR22][R14.64] ;  /* 0x000000160e058981 */ /* 0x000ea2000c1e1500 */
[C---:B------:R-:W-:Y:S01]  /*2140*/  IMAD.WIDE R18, R21.reuse, 0x2, R14 ;  /* 0x0000000215127825 */ /* 0x040fe200078e020e */
[--C-:B------:R-:W-:Y:S01]  /*2150*/  SHF.R.U32.HI R22, RZ, 0xf, R9.reuse ;  /* 0x0000000fff167819 */ /* 0x100fe20000011609 */
[----:B------:R-:W1:Y:S01]  /*2160*/  LDCU UR6, c[0x0][0x3b0] ;  /* 0x00007600ff0677ac */ /* 0x000e620008000800 */
[----:B------:R-:W-:Y:S01]  /*2170*/  SHF.R.U32.HI R23, RZ, 0x7, R9 ;  /* 0x00000007ff177819 */ /* 0x000fe20000011609 */
[----:B------:R-:W-:Y:S01]  /*2180*/  IMAD.WIDE R20, R21, 0x2, R16 ;  /* 0x0000000215147825 */ /* 0x000fe200078e0210 */
[----:B------:R-:W3:Y:S01]  /*2190*/  @!P0 LDG.E.U16 R243, desc[UR22][R16.64] ;  /* 0x0000001610f38981 */ /* 0x000ee2000c1e1500 */
[----:B------:R-:W-:-:S03]  /*21a0*/  LOP3.LUT P0, RZ, R22, 0x1, RZ, 0xc0, !PT ;  /* 0x0000000116ff7812 */ /* 0x000fc6000780c0ff */
[----:B------:R-:W4:Y:S04]  /*21b0*/  @!P4 LDG.E.U16 R245, desc[UR22][R18.64] ;  /* 0x0000001612f5c981 */ /* 0x000f28000c1e1500 */
[----:B------:R-:W5:Y:S01]  /*21c0*/  @!P4 LDG.E.U16 R247, desc[UR22][R20.64] ;  /* 0x0000001614f7c981 */ /* 0x000f62000c1e1500 */
[----:B------:R-:W-:Y:S01]  /*21d0*/  LOP3.LUT P4, RZ, R23, 0x1, RZ, 0xc0, !PT ;  /* 0x0000000117ff7812 */ /* 0x000fe2000788c0ff */
[----:B------:R-:W-:Y:S01]  /*21e0*/  IMAD.WIDE R22, R25, 0x2, R14 ;  /* 0x0000000219167825 */ /* 0x000fe200078e020e */
[----:B------:R-:W-:-:S03]  /*21f0*/  SHF.R.U32.HI R31, RZ, 0xe, R9 ;  /* 0x0000000eff1f7819 */ /* 0x000fc60000011609 */
[----:B------:R-:W-:Y:S01]  /*2200*/  IMAD.WIDE R26, R29, 0x2, R14 ;  /* 0x000000021d1a7825 */ /* 0x000fe200078e020e */
[----:B------:R-:W2:Y:S03]  /*2210*/  @P0 LDG.E.U16 R249, desc[UR22][R22.64] ;  /* 0x0000001616f90981 */ /* 0x000ea6000c1e1500 */
[----:B------:R-:W-:-:S04]  /*2220*/  IMAD.WIDE R24, R25, 0x2, R16 ;  /* 0x0000000219187825 */ /* 0x000fc800078e0210 */
[----:B------:R-:W-:Y:S01]  /*2230*/  IMAD.WIDE R28, R29, 0x2, R16 ;  /* 0x000000021d1c7825 */ /* 0x000fe200078e0210 */
[----:B------:R-:W2:Y:S01]  /*2240*/  @P0 LDG.E.U16 R251, desc[UR22][R24.64] ;  /* 0x0000001618fb0981 */ /* 0x000ea2000c1e1500 */
[----:B------:R-:W-:-:S03]  /*2250*/  ISETP.GE.U32.AND P0, PT, R30, 0x7fffffd6, PT ;  /* 0x7fffffd61e00780c */ /* 0x000fc60003f06070 */
[----:B------:R-:W2:Y:S04]  /*2260*/  @P4 LDG.E.U16 R244, desc[UR22][R26.64] ;  /* 0x000000161af44981 */ /* 0x000ea8000c1e1500 */
[----:B------:R-:W2:Y:S01]  /*2270*/  @P4 LDG.E.U16 R246, desc[UR22][R28.64] ;  /* 0x000000161cf64981 */ /* 0x000ea2000c1e1500 */
[----:B------:R-:W-:Y:S01]  /*2280*/  LOP3.LUT P4, RZ, R31, 0x1, RZ, 0xc0, !PT ;  /* 0x000000011fff7812 */ /* 0x000fe2000788c0ff */
[----:B------:R-:W-:Y:S01]  /*2290*/  IMAD.WIDE R30, R33, 0x2, R14 ;  /* 0x00000002211e7825 */ /* 0x000fe200078e020e */
[----:B------:R-:W-:-:S03]  /*22a0*/  SHF.R.U32.HI R39, RZ, 0x6, R9 ;  /* 0x00000006ff277819 */ /* 0x000fc60000011609 */
[----:B------:R-:W-:Y:S01]  /*22b0*/  IMAD.WIDE R32, R33, 0x2, R16 ;  /* 0x0000000221207825 */ /* 0x000fe200078e0210 */
[----:B------:R-:W2:Y:S03]  /*22c0*/  @!P6 LDG.E.U16 R235, desc[UR22][R30.64] ;  /* 0x000000161eebe981 */ /* 0x000ea6000c1e1500 */
[----:B------:R-:W-:Y:S01]  /*22d0*/  IMAD.WIDE R34, R37, 0x2, R14 ;  /* 0x0000000225227825 */ /* 0x000fe200078e020e */
[----:B------:R-:W2:Y:S01]  /*22e0*/  @!P6 LDG.E.U16 R236, desc[UR22][R32.64] ;  /* 0x0000001620ece981 */ /* 0x000ea2000c1e1500 */
[----:B------:R-:W-:Y:S02]  /*22f0*/  LOP3.LUT P6, RZ, R39, 0x1, RZ, 0xc0, !PT ;  /* 0x0000000127ff7812 */ /* 0x000fe400078cc0ff */
[----:B------:R-:W-:Y:S01]  /*2300*/  IMAD.WIDE R36, R37, 0x2, R16 ;  /* 0x0000000225247825 */ /* 0x000fe200078e0210 */
[----:B------:R-:W2:Y:S04]  /*2310*/  @P4 LDG.E.U16 R237, desc[UR22][R34.64] ;  /* 0x0000001622ed4981 */ /* 0x000ea8000c1e1500 */
[----:B------:R-:W2:Y:S01]  /*2320*/  @P4 LDG.E.U16 R238, desc[UR22][R36.64] ;  /* 0x0000001624ee4981 */ /* 0x000ea2000c1e1500 */
[----:B------:R-:W-:Y:S01]  /*2330*/  ISETP.GE.U32.AND P4, PT, R38, 0x7fffffdd, PT ;  /* 0x7fffffdd2600780c */ /* 0x000fe20003f86070 */
[----:B------:R-:W-:-:S04]  /*2340*/  IMAD.WIDE R38, R41, 0x2, R14 ;  /* 0x0000000229267825 */ /* 0x000fc800078e020e */
[----:B------:R-:W-:Y:S01]  /*2350*/  IMAD.WIDE R40, R41, 0x2, R16 ;  /* 0x0000000229287825 */ /* 0x000fe200078e0210 */
[----:B------:R-:W2:Y:S03]  /*2360*/  @P6 LDG.E.U16 R239, desc[UR22][R38.64] ;  /* 0x0000001626ef6981 */ /* 0x000ea6000c1e1500 */
[C---:B------:R-:W-:Y:S01]  /*2370*/  IMAD.WIDE R42, R12.reuse, 0x2, R14 ;  /* 0x000000020c2a7825 */ /* 0x040fe200078e020e */
[----:B------:R-:W2:Y:S03]  /*2380*/  @P6 LDG.E.U16 R240, desc[UR22][R40.64] ;  /* 0x0000001628f06981 */ /* 0x000ea6000c1e1500 */
[----:B------:R-:W-:Y:S01]  /*2390*/  IMAD.WIDE R44, R12, 0x2, R16 ;  /* 0x000000020c2c7825 */ /* 0x000fe200078e0210 */
[----:B------:R-:W2:Y:S01]  /*23a0*/  @!P5 LDG.E.U16 R241, desc[UR22][R42.64] ;  /* 0x000000162af1d981 */ /* 0x000ea2000c1e1500 */
[----:B------:R-:W-:-:S03]  /*23b0*/  ISETP.GE.U32.AND P6, PT, R47, 0x7fffffd5, PT ;  /* 0x7fffffd52f00780c */ /* 0x000fc60003fc6070 */
[----:B------:R-:W2:Y:S01]  /*23c0*/  @!P5 LDG.E.U16 R242, desc[UR22][R44.64] ;  /* 0x000000162cf2d981 */ /* 0x000ea2000c1e1500 */
[----:B------:R-:W-:Y:S01]  /*23d0*/  ISETP.GE.U32.AND P5, PT, R46, 0x7fffffdc, PT ;  /* 0x7fffffdc2e00780c */ /* 0x000fe20003fa6070 */
[----:B------:R-:W-:Y:S01]  /*23e0*/  IMAD.WIDE R46, R49, 0x2, R14 ;  /* 0x00000002312e7825 */ /* 0x000fe200078e020e */
[----:B------:R-:W-:Y:S02]  /*23f0*/  PRMT R232, RZ, 0x7610, R232 ;  /* 0x00007610ffe87816 */ /* 0x000fe400000000e8 */
[----:B------:R-:W-:Y:S01]  /*2400*/  PRMT R233, RZ, 0x7610, R233 ;  /* 0x00007610ffe97816 */ /* 0x000fe200000000e9 */
[----:B------:R-:W-:Y:S01]  /*2410*/  IMAD.WIDE R50, R53, 0x2, R14 ;  /* 0x0000000235327825 */ /* 0x000fe200078e020e */
[----:B------:R-:W-:Y:S01]  /*2420*/  PRMT R234, RZ, 0x7610, R234 ;  /* 0x00007610ffea7816 */ /* 0x000fe200000000ea */
[----:B------:R-:W2:Y:S02]  /*2430*/  @!P3 LDG.E.U16 R231, desc[UR22][R46.64] ;  /* 0x000000162ee7b981 */ /* 0x000ea4000c1e1500 */
[----:B------:R-:W-:Y:S01]  /*2440*/  IMAD.WIDE R48, R49, 0x2, R16 ;  /* 0x0000000231307825 */ /* 0x000fe200078e0210 */
[----:B------:R-:W-:Y:S01]  /*2450*/  SHF.R.U32.HI R54, RZ, 0xd, R9 ;  /* 0x0000000dff367819 */ /* 0x000fe20000011609 */
[----:B------:R-:W2:Y:S02]  /*2460*/  @!P0 LDG.E.U16 R233, desc[UR22][R50.64] ;  /* 0x0000001632e98981 */ /* 0x000ea4000c1e1500 */
[----:B------:R-:W-:Y:S01]  /*2470*/  IMAD.WIDE R52, R53, 0x2, R16 ;  /* 0x0000000235347825 */ /* 0x000fe200078e0210 */
[----:B------:R-:W-:Y:S01]  /*2480*/  SHF.R.U32.HI R55, RZ, 0x5, R9 ;  /* 0x00000005ff377819 */ /* 0x000fe20000011609 */
[----:B------:R-:W2:Y:S01]  /*2490*/  @!P3 LDG.E.U16 R232, desc[UR22][R48.64] ;  /* 0x0000001630e8b981 */ /* 0x000ea2000c1e1500 */
[----:B------:R-:W-:-:S03]  /*24a0*/  LOP3.LUT P3, RZ, R54, 0x1, RZ, 0xc0, !PT ;  /* 0x0000000136ff7812 */ /* 0x000fc6000786c0ff */
[----:B------:R-:W2:Y:S01]  /*24b0*/  @!P0 LDG.E.U16 R234, desc[UR22][R52.64] ;  /* 0x0000001634ea8981 */ /* 0x000ea2000c1e1500 */
[----:B------:R-:W-:Y:S01]  /*24c0*/  LOP3.LUT P0, RZ, R55, 0x1, RZ, 0xc0, !PT ;  /* 0x0000000137ff7812 */ /* 0x000fe2000780c0ff */
[C---:B------:R-:W-:Y:S02]  /*24d0*/  IMAD R57, R12.reuse, 0x12, RZ ;  /* 0x000000120c397824 */ /* 0x040fe400078e02ff */
[----:B------:R-:W-:Y:S01]  /*24e0*/  IMAD R61, R12, 0x1a, RZ ;  /* 0x0000001a0c3d7824 */ /* 0x000fe200078e02ff */
[----:B------:R-:W-:Y:S01]  /*24f0*/  PRMT R170, RZ, 0x7610, R170 ;  /* 0x00007610ffaa7816 */ /* 0x000fe200000000aa */
[----:B------:R-:W-:Y:S01]  /*2500*/  IMAD.WIDE R54, R57, 0x2, R14 ;  /* 0x0000000239367825 */ /* 0x000fe200078e020e */
[----:B------:R-:W-:Y:S02]  /*2510*/  PRMT R172, RZ, 0x7610, R172 ;  /* 0x00007610ffac7816 */ /* 0x000fe400000000ac */
[----:B------:R-:W-:Y:S01]  /*2520*/  PRMT R173, RZ, 0x7610, R173 ;  /* 0x00007610ffad7816 */ /* 0x000fe200000000ad */
[----:B------:R-:W-:Y:S01]  /*2530*/  IMAD.WIDE R58, R61, 0x2, R14 ;  /* 0x000000023d3a7825 */ /* 0x000fe200078e020e */
[----:B------:R-:W-:Y:S01]  /*2540*/  PRMT R174, RZ, 0x7610, R174 ;  /* 0x00007610ffae7816 */ /* 0x000fe200000000ae */
[----:B------:R-:W3:Y:S02]  /*2550*/  @P3 LDG.E.U16 R170, desc[UR22][R54.64] ;  /* 0x0000001636aa3981 */ /* 0x000ee4000c1e1500 */
[----:B------:R-:W-:-:S02]  /*2560*/  IMAD.WIDE R56, R57, 0x2, R16 ;  /* 0x0000000239387825 */ /* 0x000fc400078e0210 */
[----:B------:R-:W3:Y:S02]  /*2570*/  @P0 LDG.E.U16 R173, desc[UR22][R58.64] ;  /* 0x000000163aad0981 */ /* 0x000ee4000c1e1500 */
[----:B------:R-:W-:Y:S02]  /*2580*/  IMAD.WIDE R60, R61, 0x2, R16 ;  /* 0x000000023d3c7825 */ /* 0x000fe400078e0210 */
[----:B------:R-:W3:Y:S02]  /*2590*/  @P3 LDG.E.U16 R172, desc[UR22][R56.64] ;  /* 0x0000001638ac3981 */ /* 0x000ee4000c1e1500 */
[C---:B------:R-:W-:Y:S02]  /*25a0*/  VIADD R62, R4.reuse, 0xfffffff3 ;  /* 0xfffffff3043e7836 */ /* 0x040fe40000000000 */
[----:B------:R-:W-:Y:S01]  /*25b0*/  VIADD R63, R4, 0xfffffffa ;  /* 0xfffffffa043f7836 */ /* 0x000fe20000000000 */
[----:B------:R-:W3:Y:S01]  /*25c0*/  @P0 LDG.E.U16 R174, desc[UR22][R60.64] ;  /* 0x000000163cae0981 */ /* 0x000ee2000c1e1500 */
[----:B------:R-:W-:-:S02]  /*25d0*/  IMAD R65, R12, 0x3, RZ ;  /* 0x000000030c417824 */ /* 0x000fc400078e02ff */
[----:B------:R-:W-:Y:S01]  /*25e0*/  IMAD R69, R12, 0xb, RZ ;  /* 0x0000000b0c457824 */ /* 0x000fe200078e02ff */
[----:B------:R-:W-:Y:S02]  /*25f0*/  ISETP.GE.U32.AND P3, PT, R62, 0x7fffffd4, PT ;  /* 0x7fffffd43e00780c */ /* 0x000fe40003f66070 */
[----:B------:R-:W-:Y:S01]  /*2600*/  ISETP.GE.U32.AND P0, PT, R63, 0x7fffffdb, PT ;  /* 0x7fffffdb3f00780c */ /* 0x000fe20003f06070 */
[----:B------:R-:W-:Y:S01]  /*2610*/  IMAD.WIDE R62, R65, 0x2, R14 ;  /* 0x00000002413e7825 */ /* 0x000fe200078e020e */
[----:B------:R-:W-:Y:S02]  /*2620*/  PRMT R175, RZ, 0x7610, R175 ;  /* 0x00007610ffaf7816 */ /* 0x000fe400000000af */
[----:B------:R-:W-:Y:S01]  /*2630*/  PRMT R176, RZ, 0x7610, R176 ;  /* 0x00007610ffb07816 */ /* 0x000fe200000000b0 */
[----:B------:R-:W-:Y:S01]  /*2640*/  IMAD.WIDE R66, R69, 0x2, R14 ;  /* 0x0000000245427825 */ /* 0x000fe200078e020e */
[----:B------:R-:W-:Y:S02]  /*2650*/  PRMT R177, RZ, 0x7610, R177 ;  /* 0x00007610ffb17816 */ /* 0x000fe400000000b1 */
[----:B------:R-:W-:Y:S01]  /*2660*/  PRMT R178, RZ, 0x7610, R178 ;  /* 0x00007610ffb27816 */ /* 0x000fe200000000b2 */
[----:B------:R-:W-:Y:S01]  /*2670*/  IMAD.WIDE R64, R65, 0x2, R16 ;  /* 0x0000000241407825 */ /* 0x000fe200078e0210 */
[----:B------:R-:W-:Y:S01]  /*2680*/  SHF.R.U32.HI R70, RZ, 0xc, R9 ;  /* 0x0000000cff467819 */ /* 0x000fe20000011609 */
[----:B------:R-:W3:Y:S02]  /*2690*/  @!P4 LDG.E.U16 R175, desc[UR22][R62.64] ;  /* 0x000000163eafc981 */ /* 0x000ee4000c1e1500 */
[----:B------:R-:W-:Y:S01]  /*26a0*/  IMAD.WIDE R68, R69, 0x2, R16 ;  /* 0x0000000245447825 */ /* 0x000fe200078e0210 */
[----:B------:R-:W-:Y:S01]  /*26b0*/  SHF.R.U32.HI R71, RZ, 0x4, R9 ;  /* 0x00000004ff477819 */ /* 0x000fe20000011609 */
[----:B------:R-:W3:Y:S01]  /*26c0*/  @!P4 LDG.E.U16 R176, desc[UR22][R64.64] ;  /* 0x0000001640b0c981 */ /* 0x000ee2000c1e1500 */
[----:B------:R-:W-:-:S03]  /*26d0*/  LOP3.LUT P4, RZ, R70, 0x1, RZ, 0xc0, !PT ;  /* 0x0000000146ff7812 */ /* 0x000fc6000788c0ff */
[----:B------:R-:W3:Y:S04]  /*26e0*/  @!P6 LDG.E.U16 R177, desc[UR22][R66.64] ;  /* 0x0000001642b1e981 */ /* 0x000ee8000c1e1500 */
[----:B------:R-:W3:Y:S01]  /*26f0*/  @!P6 LDG.E.U16 R178, desc[UR22][R68.64] ;  /* 0x0000001644b2e981 */ /* 0x000ee2000c1e1500 */
[----:B------:R-:W-:Y:S01]  /*2700*/  LOP3.LUT P6, RZ, R71, 0x1, RZ, 0xc0, !PT ;  /* 0x0000000147ff7812 */ /* 0x000fe200078cc0ff */
[C---:B------:R-:W-:Y:S02]  /*2710*/  IMAD R73, R12.reuse, 0x13, RZ ;  /* 0x000000130c497824 */ /* 0x040fe400078e02ff */
[----:B------:R-:W-:Y:S01]  /*2720*/  IMAD R77, R12, 0x1b, RZ ;  /* 0x0000001b0c4d7824 */ /* 0x000fe200078e02ff */
[----:B------:R-:W-:Y:S01]  /*2730*/  PRMT R179, RZ, 0x7610, R179 ;  /* 0x00007610ffb37816 */ /* 0x000fe200000000b3 */
[----:B------:R-:W-:Y:S01]  /*2740*/  IMAD.WIDE R70, R73, 0x2, R14 ;  /* 0x0000000249467825 */ /* 0x000fe200078e020e */
[----:B------:R-:W-:-:S02]  /*2750*/  PRMT R180, RZ, 0x7610, R180 ;  /* 0x00007610ffb47816 */ /* 0x000fc400000000b4 */
[----:B------:R-:W-:Y:S01]  /*2760*/  PRMT R181, RZ, 0x7610, R181 ;  /* 0x00007610ffb57816 */ /* 0x000fe200000000b5 */
[----:B------:R-:W-:Y:S01]  /*2770*/  IMAD.WIDE R74, R77, 0x2, R14 ;  /* 0x000000024d4a7825 */ /* 0x000fe200078e020e */
[----:B------:R-:W-:Y:S01]  /*2780*/  PRMT R182, RZ, 0x7610, R182 ;  /* 0x00007610ffb67816 */ /* 0x000fe200000000b6 */
[----:B------:R-:W3:Y:S02]  /*2790*/  @P4 LDG.E.U16 R179, desc[UR22][R70.64] ;  /* 0x0000001646b34981 */ /* 0x000ee4000c1e1500 */
[--C-:B------:R-:W-:Y:S02]  /*27a0*/  IMAD.WIDE R72, R73, 0x2, R16.reuse ;  /* 0x0000000249487825 */ /* 0x100fe400078e0210 */
[----:B------:R-:W3:Y:S02]  /*27b0*/  @P6 LDG.E.U16 R181, desc[UR22][R74.64] ;  /* 0x000000164ab56981 */ /* 0x000ee4000c1e1500 */
[----:B------:R-:W-:Y:S02]  /*27c0*/  IMAD.WIDE R76, R77, 0x2, R16 ;  /* 0x000000024d4c7825 */ /* 0x000fe400078e0210 */
[----:B------:R-:W3:Y:S02]  /*27d0*/  @P4 LDG.E.U16 R180, desc[UR22][R72.64] ;  /* 0x0000001648b44981 */ /* 0x000ee4000c1e1500 */
[----:B------:R-:W-:-:S02]  /*27e0*/  VIADD R78, R4, 0xfffffff2 ;  /* 0xfffffff2044e7836 */ /* 0x000fc40000000000 */
[----:B------:R-:W-:Y:S01]  /*27f0*/  VIADD R79, R4, 0xfffffff9 ;  /* 0xfffffff9044f7836 */ /* 0x000fe20000000000 */
[----:B------:R-:W3:Y:S01]  /*2800*/  @P6 LDG.E.U16 R182, desc[UR22][R76.64] ;  /* 0x000000164cb66981 */ /* 0x000ee2000c1e1500 */
[C---:B------:R-:W-:Y:S02]  /*2810*/  IMAD.SHL.U32 R81, R12.reuse, 0x4, RZ ;  /* 0x000000040c517824 */ /* 0x040fe400078e00ff */
[----:B------:R-:W-:Y:S01]  /*2820*/  IMAD R85, R12, 0xc, RZ ;  /* 0x0000000c0c557824 */ /* 0x000fe200078e02ff */
[----:B------:R-:W-:Y:S02]  /*2830*/  ISETP.GE.U32.AND P4, PT, R78, 0x7fffffd3, PT ;  /* 0x7fffffd34e00780c */ /* 0x000fe40003f86070 */
[----:B------:R-:W-:Y:S01]  /*2840*/  ISETP.GE.U32.AND P6, PT, R79, 0x7fffffda, PT ;  /* 0x7fffffda4f00780c */ /* 0x000fe20003fc6070 */
[----:B------:R-:W-:Y:S01]  /*2850*/  IMAD.WIDE R78, R81, 0x2, R14 ;  /* 0x00000002514e7825 */ /* 0x000fe200078e020e */
[----:B------:R-:W-:Y:S02]  /*2860*/  PRMT R183, RZ, 0x7610, R183 ;  /* 0x00007610ffb77816 */ /* 0x000fe400000000b7 */
[----:B------:R-:W-:Y:S01]  /*2870*/  PRMT R184, RZ, 0x7610, R184 ;  /* 0x00007610ffb87816 */ /* 0x000fe200000000b8 */
[----:B------:R-:W-:Y:S01]  /*2880*/  IMAD.WIDE R82, R85, 0x2, R14 ;  /* 0x0000000255527825 */ /* 0x000fe200078e020e */
[----:B------:R-:W-:-:S02]  /*2890*/  PRMT R185, RZ, 0x7610, R185 ;  /* 0x00007610ffb97816 */ /* 0x000fc400000000b9 */
        /* <DEDUP_REMOVED lines=8> */
[----:B------:R-:W3:Y:S01]  /*2920*/  @!P3 LDG.E.U16 R185, desc[UR22][R82.64] ;  /* 0x0000001652b9b981 */ /* 0x000ee2000c1e1500 */
[----:B------:R-:W-:-:S03]  /*2930*/  IMAD R101, R12, 0xd, RZ ;  /* 0x0000000d0c657824 */ /* 0x000fc600078e02ff */
[----:B------:R-:W3:Y:S01]  /*2940*/  @!P3 LDG.E.U16 R186, desc[UR22][R84.64] ;  /* 0x0000001654bab981 */ /* 0x000ee2000c1e1500 */
        /* <DEDUP_REMOVED lines=9> */
[----:B------:R-:W3:Y:S01]  /*29e0*/  @!P4 LDG.E.U16 R193, desc[UR22][R98.64] ;  /* 0x0000001662c1c981 */ /* 0x000ee2000c1e1500 */
[----:B------:R-:W-:Y:S01]  /*29f0*/  PRMT R189, RZ, 0x7610, R189 ;  /* 0x00007610ffbd7816 */ /* 0x000fe200000000bd */
[----:B------:R-:W-:Y:S01]  /*2a00*/  IMAD.WIDE R90, R93, 0x2, R14 ;  /* 0x000000025d5a7825 */ /* 0x000fe200078e020e */
[----:B------:R-:W-:Y:S01]  /*2a10*/  PRMT R190, RZ, 0x7610, R190 ;  /* 0x00007610ffbe7816 */ /* 0x000fe200000000be */
[----:B------:R-:W3:Y:S02]  /*2a20*/  @P5 LDG.E.U16 R187, desc[UR22][R86.64] ;  /* 0x0000001656bb5981 */ /* 0x000ee4000c1e1500 */
[----:B------:R-:W-:Y:S01]  /*2a30*/  IMAD.WIDE R100, R101, 0x2, R16 ;  /* 0x0000000265647825 */ /* 0x000fe200078e0210 */
[----:B------:R-:W-:Y:S01]  /*2a40*/  SHF.R.U32.HI R103, RZ, 0x2, R9 ;  /* 0x00000002ff677819 */ /* 0x000fe20000011609 */
[----:B------:R-:W4:Y:S02]  /*2a50*/  @P3 LDG.E.U16 R189, desc[UR22][R90.64] ;  /* 0x000000165abd3981 */ /* 0x000f24000c1e1500 */
[----:B------:R-:W-:-:S02]  /*2a60*/  IMAD.WIDE R88, R89, 0x2, R16 ;  /* 0x0000000259587825 */ /* 0x000fc400078e0210 */
[----:B------:R-:W5:Y:S02]  /*2a70*/  @!P4 LDG.E.U16 R194, desc[UR22][R100.64] ;  /* 0x0000001664c2c981 */ /* 0x000f64000c1e1500 */
[----:B------:R-:W-:-:S04]  /*2a80*/  IMAD.WIDE R92, R93, 0x2, R16 ;  /* 0x000000025d5c7825 */ /* 0x000fc800078e0210 */
[C---:B------:R-:W-:Y:S01]  /*2a90*/  VIADD R94, R4.reuse, 0xfffffff1 ;  /* 0xfffffff1045e7836 */ /* 0x040fe20000000000 */
[----:B------:R-:W5:Y:S01]  /*2aa0*/  @P5 LDG.E.U16 R188, desc[UR22][R88.64] ;  /* 0x0000001658bc5981 */ /* 0x000f62000c1e1500 */
[----:B------:R-:W-:Y:S02]  /*2ab0*/  VIADD R95, R4, 0xfffffff8 ;  /* 0xfffffff8045f7836 */ /* 0x000fe40000000000 */
[----:B------:R-:W-:Y:S01]  /*2ac0*/  IMAD R97, R12, 0x5, RZ ;  /* 0x000000050c617824 */ /* 0x000fe200078e02ff */
[----:B------:R-:W5:Y:S01]  /*2ad0*/  @P3 LDG.E.U16 R190, desc[UR22][R92.64] ;  /* 0x000000165cbe3981 */ /* 0x000f62000c1e1500 */
[----:B------:R-:W-:Y:S02]  /*2ae0*/  LOP3.LUT P4, RZ, R103, 0x1, RZ, 0xc0, !PT ;  /* 0x0000000167ff7812 */ /* 0x000fe4000788c0ff */
[----:B------:R-:W-:Y:S02]  /*2af0*/  ISETP.GE.U32.AND P5, PT, R94, 0x7fffffd2, PT ;  /* 0x7fffffd25e00780c */ /* 0x000fe40003fa6070 */
[----:B------:R-:W-:Y:S01]  /*2b00*/  ISETP.GE.U32.AND P3, PT, R95, 0x7fffffd9, PT ;  /* 0x7fffffd95f00780c */ /* 0x000fe20003f66070 */
[----:B------:R-:W-:Y:S01]  /*2b10*/  IMAD.WIDE R94, R97, 0x2, R14 ;  /* 0x00000002615e7825 */ /* 0x000fe200078e020e */
[----:B------:R-:W-:-:S02]  /*2b20*/  PRMT R191, RZ, 0x7610, R191 ;  /* 0x00007610ffbf7816 */ /* 0x000fc400000000bf */
[----:B------:R-:W-:Y:S01]  /*2b30*/  PRMT R192, RZ, 0x7610, R192 ;  /* 0x00007610ffc07816 */ /* 0x000fe200000000c0 */
[----:B------:R-:W-:Y:S01]  /*2b40*/  IMAD.WIDE R96, R97, 0x2, R16 ;  /* 0x0000000261607825 */ /* 0x000fe200078e0210 */
[----:B------:R-:W-:Y:S02]  /*2b50*/  SHF.R.U32.HI R102, RZ, 0xa, R9 ;  /* 0x0000000aff667819 */ /* 0x000fe40000011609 */
[----:B------:R-:W-:Y:S01]  /*2b60*/  PRMT R197, RZ, 0x7610, R197 ;  /* 0x00007610ffc57816 */ /* 0x000fe200000000c5 */
[C---:B------:R-:W-:Y:S01]  /*2b70*/  IMAD R109, R12.reuse, 0x1d, RZ ;  /* 0x0000001d0c6d7824 */ /* 0x040fe200078e02ff */
[----:B------:R-:W-:Y:S01]  /*2b80*/  PRMT R198, RZ, 0x7610, R198 ;  /* 0x00007610ffc67816 */ /* 0x000fe200000000c6 */
[----:B------:R-:W5:Y:S01]  /*2b90*/  @!P0 LDG.E.U16 R191, desc[UR22][R94.64] ;  /* 0x000000165ebf8981 */ /* 0x000f62000c1e1500 */
[----:B------:R-:W-:Y:S02]  /*2ba0*/  IMAD R113, R12, 0x6, RZ ;  /* 0x000000060c717824 */ /* 0x000fe400078e02ff */
[----:B------:R-:W-:Y:S01]  /*2bb0*/  IMAD.WIDE R106, R109, 0x2, R14 ;  /* 0x000000026d6a7825 */ /* 0x000fe200078e020e */
[----:B------:R-:W5:Y:S01]  /*2bc0*/  @!P0 LDG.E.U16 R192, desc[UR22][R96.64] ;  /* 0x0000001660c08981 */ /* 0x000f62000c1e1500 */
[----:B------:R-:W-:-:S02]  /*2bd0*/  LOP3.LUT P0, RZ, R102, 0x1, RZ, 0xc0, !PT ;  /* 0x0000000166ff7812 */ /* 0x000fc4000780c0ff */
[----:B------:R-:W-:Y:S01]  /*2be0*/  IMAD.WIDE R108, R109, 0x2, R16 ;  /* 0x000000026d6c7825 */ /* 0x000fe200078e0210 */
[----:B------:R-:W-:Y:S01]  /*2bf0*/  PRMT R199, RZ, 0x7610, R199 ;  /* 0x00007610ffc77816 */ /* 0x000fe200000000c7 */
[----:B------:R-:W5:Y:S02]  /*2c00*/  @P4 LDG.E.U16 R197, desc[UR22][R106.64] ;  /* 0x000000166ac54981 */ /* 0x000f64000c1e1500 */
[----:B------:R-:W-:Y:S01]  /*2c10*/  VIADD R114, R4, 0xfffffff0 ;  /* 0xfffffff004727836 */ /* 0x000fe20000000000 */
[----:B------:R-:W-:Y:S01]  /*2c20*/  PRMT R200, RZ, 0x7610, R200 ;  /* 0x00007610ffc87816 */ /* 0x000fe200000000c8 */
[----:B------:R-:W-:Y:S01]  /*2c30*/  IMAD R105, R12, 0x15, RZ ;  /* 0x000000150c697824 */ /* 0x000fe200078e02ff */
[----:B------:R-:W5:Y:S01]  /*2c40*/  @P4 LDG.E.U16 R198, desc[UR22][R108.64] ;  /* 0x000000166cc64981 */ /* 0x000f62000c1e1500 */
[----:B------:R-:W-:Y:S01]  /*2c50*/  IMAD.WIDE R110, R113, 0x2, R14 ;  /* 0x00000002716e7825 */ /* 0x000fe200078e020e */
[----:B------:R-:W-:-:S03]  /*2c60*/  ISETP.GE.U32.AND P4, PT, R114, 0x7fffffd1, PT ;  /* 0x7fffffd17200780c */ /* 0x000fc60003f86070 */
[----:B------:R-:W-:Y:S01]  /*2c70*/  IMAD.WIDE R112, R113, 0x2, R16 ;  /* 0x0000000271707825 */ /* 0x000fe200078e0210 */
[----:B------:R-:W-:Y:S01]  /*2c80*/  SHF.R.U32.HI R114, RZ, 0x9, R9 ;  /* 0x00000009ff727819 */ /* 0x000fe20000011609 */
[----:B------:R-:W5:Y:S01]  /*2c90*/  @!P6 LDG.E.U16 R199, desc[UR22][R110.64] ;  /* 0x000000166ec7e981 */ /* 0x000f62000c1e1500 */
[----:B------:R-:W-:Y:S01]  /*2ca0*/  PRMT R195, RZ, 0x7610, R195 ;  /* 0x00007610ffc37816 */ /* 0x000fe200000000c3 */
[C---:B------:R-:W-:Y:S01]  /*2cb0*/  IMAD.WIDE R102, R105.reuse, 0x2, R14 ;  /* 0x0000000269667825 */ /* 0x040fe200078e020e */
[----:B------:R-:W-:Y:S01]  /*2cc0*/  PRMT R196, RZ, 0x7610, R196 ;  /* 0x00007610ffc47816 */ /* 0x000fe200000000c4 */
[----:B------:R-:W5:Y:S02]  /*2cd0*/  @!P6 LDG.E.U16 R200, desc[UR22][R112.64] ;  /* 0x0000001670c8e981 */ /* 0x000f64000c1e1500 */
[----:B------:R-:W-:Y:S01]  /*2ce0*/  IMAD.WIDE R104, R105, 0x2, R16 ;  /* 0x0000000269687825 */ /* 0x000fe200078e0210 */
[----:B------:R-:W-:Y:S01]  /*2cf0*/  LOP3.LUT P6, RZ, R114, 0x1, RZ, 0xc0, !PT ;  /* 0x0000000172ff7812 */ /* 0x000fe200078cc0ff */
[----:B------:R-:W5:Y:S02]  /*2d00*/  @P0 LDG.E.U16 R195, desc[UR22][R102.64] ;  /* 0x0000001666c30981 */ /* 0x000f64000c1e1500 */
[----:B------:R-:W-:Y:S01]  /*2d10*/  VIADD R169, R4, 0x1f ;  /* 0x0000001f04a97836 */ /* 0x000fe20000000000 */
[----:B------:R-:W-:Y:S01]  /*2d20*/  LOP3.LUT R171, R171, 0x1f, RZ, 0xc0, !PT ;  /* 0x0000001fabab7812 */ /* 0x000fe200078ec0ff */
[----:B------:R-:W5:Y:S01]  /*2d30*/  @P0 LDG.E.U16 R196, desc[UR22][R104.64] ;  /* 0x0000001668c40981 */ /* 0x000f62000c1e1500 */
[----:B------:R-:W-:-:S02]  /*2d40*/  IMAD R117, R12, 0xe, RZ ;  /* 0x0000000e0c757824 */ /* 0x000fc400078e02ff */
[----:B------:R-:W-:Y:S01]  /*2d50*/  IMAD R121, R12, 0x16, RZ ;  /* 0x000000160c797824 */ /* 0x000fe200078e02ff */
[----:B------:R-:W-:Y:S01]  /*2d60*/  ISETP.GT.AND P0, PT, R169, 0x1f, PT ;  /* 0x0000001fa900780c */ /* 0x000fe20003f04270 */
[----:B------:R-:W-:Y:S01]  /*2d70*/  IMAD.WIDE R114, R117, 0x2, R14 ;  /* 0x0000000275727825 */ /* 0x000fe200078e020e */
[----:B------:R-:W-:Y:S02]  /*2d80*/  PRMT R201, RZ, 0x7610, R201 ;  /* 0x00007610ffc97816 */ /* 0x000fe400000000c9 */
[----:B------:R-:W-:Y:S01]  /*2d90*/  PRMT R202, RZ, 0x7610, R202 ;  /* 0x00007610ffca7816 */ /* 0x000fe200000000ca */
[----:B------:R-:W-:Y:S01]  /*2da0*/  IMAD.WIDE R118, R121, 0x2, R14 ;  /* 0x0000000279767825 */ /* 0x000fe200078e020e */
[----:B------:R-:W-:Y:S02]  /*2db0*/  PRMT R203, RZ, 0x7610, R203 ;  /* 0x00007610ffcb7816 */ /* 0x000fe400000000cb */
[----:B------:R-:W-:Y:S01]  /*2dc0*/  PRMT R204, RZ, 0x7610, R204 ;  /* 0x00007610ffcc7816 */ /* 0x000fe200000000cc */
[--C-:B------:R-:W-:Y:S01]  /*2dd0*/  IMAD.WIDE R116, R117, 0x2, R16.reuse ;  /* 0x0000000275747825 */ /* 0x100fe200078e0210 */
[----:B------:R-:W-:Y:S01]  /*2de0*/  ISETP.LT.AND P0, PT, R171, R4, P0 ;  /* 0x00000004ab00720c */ /* 0x000fe20000701270 */
[----:B------:R-:W5:Y:S02]  /*2df0*/  @!P5 LDG.E.U16 R201, desc[UR22][R114.64] ;  /* 0x0000001672c9d981 */ /* 0x000f64000c1e1500 */
[----:B------:R-:W-:Y:S01]  /*2e00*/  IMAD.WIDE R120, R121, 0x2, R16 ;  /* 0x0000000279787825 */ /* 0x000fe200078e0210 */
[----:B------:R-:W-:Y:S01]  /*2e10*/  SHF.R.U32.HI R133, RZ, 0x1, R9 ;  /* 0x00000001ff857819 */ /* 0x000fe20000011609 */
[----:B------:R-:W5:Y:S02]  /*2e20*/  @!P5 LDG.E.U16 R202, desc[UR22][R116.64] ;  /* 0x0000001674cad981 */ /* 0x000f64000c1e1500 */
[----:B------:R-:W-:-:S02]  /*2e30*/  IMAD R4, R171, R13, RZ ;  /* 0x0000000dab047224 */ /* 0x000fc400078e02ff */
[----:B------:R-:W5:Y:S03]  /*2e40*/  @P6 LDG.E.U16 R203, desc[UR22][R118.64] ;  /* 0x0000001676cb6981 */ /* 0x000f66000c1e1500 */
[----:B------:R-:W-:Y:S01]  /*2e50*/  LEA R156, P5, R4, UR18, 0x1 ;  /* 0x00000012049c7c11 */ /* 0x000fe2000f8a08ff */
[----:B------:R-:W5:Y:S01]  /*2e60*/  @P6 LDG.E.U16 R204, desc[UR22][R120.64] ;  /* 0x0000001678cc6981 */ /* 0x000f62000c1e1500 */
[----:B------:R-:W-:Y:S01]  /*2e70*/  LOP3.LUT P6, RZ, R133, 0x1, RZ, 0xc0, !PT ;  /* 0x0000000185ff7812 */ /* 0x000fe200078cc0ff */
[----:B------:R-:W-:Y:S01]  /*2e80*/  IMAD R133, R12, 0x1e, RZ ;  /* 0x0000001e0c857824 */ /* 0x000fe200078e02ff */
[----:B------:R-:W-:Y:S01]  /*2e90*/  LEA.HI.X.SX32 R158, R4, UR19, 0x1, P5 ;  /* 0x00000013049e7c11 */ /* 0x000fe2000a8f0eff */
[----:B-1----:R-:W-:Y:S01]  /*2ea0*/  IMAD R4, R122, UR6, RZ ;  /* 0x000000067a047c24 */ /* 0x002fe2000f8e02ff */
[----:B------:R-:W-:Y:S01]  /*2eb0*/  PRMT R205, RZ, 0x7610, R205 ;  /* 0x00007610ffcd7816 */ /* 0x000fe200000000cd */
[----:B------:R-:W-:Y:S01]  /*2ec0*/  IMAD R134, R123, UR6, RZ ;  /* 0x000000067b867c24 */ /* 0x000fe2000f8e02ff */
[----:B------:R-:W-:Y:S01]  /*2ed0*/  PRMT R206, RZ, 0x7610, R206 ;  /* 0x00007610ffce7816 */ /* 0x000fe200000000ce */
[----:B------:R-:W-:-:S02]  /*2ee0*/  IMAD R135, R125, UR6, RZ ;  /* 0x000000067d877c24 */ /* 0x000fc4000f8e02ff */
[----:B------:R-:W-:Y:S02]  /*2ef0*/  IMAD R136, R124, UR6, RZ ;  /* 0x000000067c887c24 */ /* 0x000fe4000f8e02ff */
[----:B------:R-:W-:-:S04]  /*2f00*/  IMAD.WIDE R122, R133, 0x2, R14 ;  /* 0x00000002857a7825 */ /* 0x000fc800078e020e */
[----:B------:R-:W-:Y:S01]  /*2f10*/  IMAD.WIDE R124, R133, 0x2, R16 ;  /* 0x00000002857c7825 */ /* 0x000fe200078e0210 */
[----:B------:R-:W5:Y:S03]  /*2f20*/  @P6 LDG.E.U16 R205, desc[UR22][R122.64] ;  /* 0x000000167acd6981 */ /* 0x000f66000c1e1500 */
[----:B------:R-:W-:Y:S01]  /*2f30*/  IMAD R139, R126, UR6, RZ ;  /* 0x000000067e8b7c24 */ /* 0x000fe2000f8e02ff */
[-C--:B------:R-:W-:Y:S01]  /*2f40*/  LEA R126, P5, R4, R156.reuse, 0x1 ;  /* 0x0000009c047e7211 */ /* 0x080fe200078a08ff */
[----:B------:R-:W5:Y:S01]  /*2f50*/  @P6 LDG.E.U16 R206, desc[UR22][R124.64] ;  /* 0x000000167cce6981 */ /* 0x000f62000c1e1500 */
[----:B------:R-:W-:Y:S02]  /*2f60*/  IMAD R145, R127, UR6, RZ ;  /* 0x000000067f917c24 */ /* 0x000fe4000f8e02ff */
[----:B------:R-:W-:Y:S01]  /*2f70*/  IMAD R147, R128, UR6, RZ ;  /* 0x0000000680937c24 */ /* 0x000fe2000f8e02ff */
[----:B------:R-:W-:Y:S01]  /*2f80*/  LEA R128, P6, R134, R156, 0x1 ;  /* 0x0000009c86807211 */ /* 0x000fe200078c08ff */
[----:B------:R-:W-:Y:S01]  /*2f90*/  IMAD R143, R130, UR6, RZ ;  /* 0x00000006828f7c24 */ /* 0x000fe2000f8e02ff */
[----:B------:R-:W-:Y:S01]  /*2fa0*/  LEA.HI.X.SX32 R127, R4, R158, 0x1, P5 ;  /* 0x0000009e047f7211 */ /* 0x000fe200028f0eff */
[----:B------:R-:W-:Y:S01]  /*2fb0*/  IMAD R137, R132, UR6, RZ ;  /* 0x0000000684897c24 */ /* 0x000fe2000f8e02ff */
[----:B------:R-:W-:Y:S01]  /*2fc0*/  LEA R130, P5, R135, R156, 0x1 ;  /* 0x0000009c87827211 */ /* 0x000fe200078a08ff */
[----:B------:R-:W-:Y:S01]  /*2fd0*/  IMAD R4, R129, UR6, RZ ;  /* 0x0000000681047c24 */ /* 0x000fe2000f8e02ff */
[----:B------:R-:W-:Y:S01]  /*2fe0*/  LEA.HI.X.SX32 R129, R134, R158, 0x1, P6 ;  /* 0x0000009e86817211 */ /* 0x000fe200030f0eff */
[----:B------:R-:W-:Y:S01]  /*2ff0*/  IMAD R141, R131, UR6, RZ ;  /* 0x00000006838d7c24 */ /* 0x000fe2000f8e02ff */
[----:B------:R-:W-:-:S02]  /*3000*/  LEA R132, P6, R136, R156, 0x1 ;  /* 0x0000009c88847211 */ /* 0x000fc400078c08ff */
[----:B------:R-:W-:Y:S02]  /*3010*/  LEA.HI.X.SX32 R131, R135, R158, 0x1, P5 ;  /* 0x0000009e87837211 */ /* 0x000fe400028f0eff */
[----:B------:R-:W-:Y:S02]  /*3020*/  LEA R134, P5, R137, R156, 0x1 ;  /* 0x0000009c89867211 */ /* 0x000fe400078a08ff */
[----:B------:R-:W-:Y:S02]  /*3030*/  LEA.HI.X.SX32 R133, R136, R158, 0x1, P6 ;  /* 0x0000009e88857211 */ /* 0x000fe400030f0eff */
[----:B------:R-:W-:Y:S02]  /*3040*/  LEA R136, P6, R139, R156, 0x1 ;  /* 0x0000009c8b887211 */ /* 0x000fe400078c08ff */
[----:B------:R-:W-:Y:S02]  /*3050*/  LEA.HI.X.SX32 R135, R137, R158, 0x1, P5 ;  /* 0x0000009e89877211 */ /* 0x000fe400028f0eff */
[----:B------:R-:W-:-:S02]  /*3060*/  LEA R138, P5, R141, R156, 0x1 ;  /* 0x0000009c8d8a7211 */ /* 0x000fc400078a08ff */
[----:B------:R-:W-:Y:S02]  /*3070*/  LEA.HI.X.SX32 R137, R139, R158, 0x1, P6 ;  /* 0x0000009e8b897211 */ /* 0x000fe400030f0eff */
[----:B------:R-:W-:Y:S02]  /*3080*/  LEA R140, P6, R143, R156, 0x1 ;  /* 0x0000009c8f8c7211 */ /* 0x000fe400078c08ff */
[----:B------:R-:W-:Y:S02]  /*3090*/  LEA.HI.X.SX32 R139, R141, R158, 0x1, P5 ;  /* 0x0000009e8d8b7211 */ /* 0x000fe400028f0eff */
[----:B------:R-:W-:Y:S02]  /*30a0*/  LEA R142, P5, R145, R156, 0x1 ;  /* 0x0000009c918e7211 */ /* 0x000fe400078a08ff */
[----:B------:R-:W-:Y:S01]  /*30b0*/  LEA.HI.X.SX32 R141, R143, R158, 0x1, P6 ;  /* 0x0000009e8f8d7211 */ /* 0x000fe200030f0eff */
[----:B------:R-:W-:Y:S01]  /*30c0*/  IMAD R10, R10, UR6, RZ ;  /* 0x000000060a0a7c24 */ /* 0x000fe2000f8e02ff */
[----:B------:R-:W-:-:S02]  /*30d0*/  LEA R144, P6, R147, R156, 0x1 ;  /* 0x0000009c93907211 */ /* 0x000fc400078c08ff */
[----:B------:R-:W-:Y:S02]  /*30e0*/  LEA.HI.X.SX32 R143, R145, R158, 0x1, P5 ;  /* 0x0000009e918f7211 */ /* 0x000fe400028f0eff */
[----:B------:R-:W-:Y:S01]  /*30f0*/  LEA R146, P5, R4, R156, 0x1 ;  /* 0x0000009c04927211 */ /* 0x000fe200078a08ff */
[----:B------:R-:W-:Y:S01]  /*3100*/  IMAD R11, R11, UR6, RZ ;  /* 0x000000060b0b7c24 */ /* 0x000fe2000f8e02ff */
[----:B------:R-:W-:Y:S01]  /*3110*/  LEA.HI.X.SX32 R145, R147, R158, 0x1, P6 ;  /* 0x0000009e93917211 */ /* 0x000fe200030f0eff */
[----:B------:R-:W-:Y:S01]  /*3120*/  IMAD R7, R7, UR6, RZ ;  /* 0x0000000607077c24 */ /* 0x000fe2000f8e02ff */
[----:B0-----:R-:W-:-:S04]  /*3130*/  @!UP1 UIADD3 UR4, UPT, UPT, -UR7, 0x100000, URZ ;  /* 0x0010000007049890 */ /* 0x001fc8000fffe1ff */
[----:B------:R-:W-:Y:S02]  /*3140*/  @!UP1 USHF.L.U32 UR5, UR4, 0xb, URZ ;  /* 0x0000000b04059899 */ /* 0x000fe400080006ff */
[----:B------:R-:W-:Y:S01]  /*3150*/  @!UP1 USHF.L.U32 UR4, UR4, 0x1, URZ ;  /* 0x0000000104049899 */ /* 0x000fe200080006ff */
[----:B------:R-:W-:Y:S02]  /*3160*/  LEA.HI.X.SX32 R147, R4, R158, 0x1, P5 ;  /* 0x0000009e04937211 */ /* 0x000fe400028f0eff */
[-C--:B------:R-:W-:Y:S01]  /*3170*/  LEA R150, P5, R10, R156.reuse, 0x1 ;  /* 0x0000009c0a967211 */ /* 0x080fe200078a08ff */
[----:B------:R-:W-:Y:S01]  /*3180*/  IMAD R8, R8, UR6, RZ ;  /* 0x0000000608087c24 */ /* 0x000fe2000f8e02ff */
[----:B------:R-:W-:Y:S02]  /*3190*/  LEA R148, P6, R11, R156, 0x1 ;  /* 0x0000009c0b947211 */ /* 0x000fe400078c08ff */
[----:B------:R-:W-:Y:S01]  /*31a0*/  LEA.HI.X.SX32 R151, R10, R158, 0x1, P5 ;  /* 0x0000009e0a977211 */ /* 0x000fe200028f0eff */
[----:B------:R-:W-:Y:S01]  /*31b0*/  VOTEU.ALL UP2, P2 ;  /* 0x0000000000ff7886 */ /* 0x000fe20001040000 */
[----:B------:R-:W-:Y:S01]  /*31c0*/  LEA R154, P5, R7, R156, 0x1 ;  /* 0x0000009c079a7211 */ /* 0x000fe200078a08ff */
[----:B------:R-:W-:Y:S01]  /*31d0*/  IMAD R6, R6, UR6, RZ ;  /* 0x0000000606067c24 */ /* 0x000fe2000f8e02ff */
[----:B------:R-:W-:-:S02]  /*31e0*/  LEA.HI.X.SX32 R149, R11, R158, 0x1, P6 ;  /* 0x0000009e0b957211 */ /* 0x000fc400030f0eff */
[----:B------:R-:W-:Y:S01]  /*31f0*/  SHF.R.U32.HI R9, RZ, 0x8, R9 ;  /* 0x00000008ff097819 */ /* 0x000fe20000011609 */
[----:B------:R0:W1:Y:S01]  /*3200*/  @!UP2 SYNCS.EXCH.64 URZ, [UR9+0xa008], UR4 ;  /* 0x00a0080409ffa5b2 */ /* 0x0000620008000100 */
[C---:B------:R-:W-:Y:S02]  /*3210*/  LEA R152, P6, R8.reuse, R156, 0x1 ;  /* 0x0000009c08987211 */ /* 0x040fe400078c08ff */
[-C--:B------:R-:W-:Y:S02]  /*3220*/  LEA.HI.X.SX32 R155, R7, R158.reuse, 0x1, P5 ;  /* 0x0000009e079b7211 */ /* 0x080fe400028f0eff */
[----:B------:R-:W-:Y:S01]  /*3230*/  LOP3.LUT P5, RZ, R9, 0x1, RZ, 0xc0, !PT ;  /* 0x0000000109ff7812 */ /* 0x000fe200078ac0ff */
[----:B--2---:R2:W-:Y:S01]  /*3240*/  STS.U16 [R168+UR9], R5 ;  /* 0x00000005a8007988 */ /* 0x0045e20008000409 */
[----:B------:R-:W-:Y:S01]  /*3250*/  LEA.HI.X.SX32 R153, R8, R158, 0x1, P6 ;  /* 0x0000009e08997211 */ /* 0x000fe200030f0eff */
[----:B------:R-:W-:Y:S01]  /*3260*/  IMAD R11, R12, 0x7, RZ ;  /* 0x000000070c0b7824 */ /* 0x000fe200078e02ff */
[----:B------:R-:W-:Y:S01]  /*3270*/  LEA R156, P6, R6, R156, 0x1 ;  /* 0x0000009c069c7211 */ /* 0x000fe200078c08ff */
[----:B------:R-:W-:-:S02]  /*3280*/  IMAD R9, R12, 0xf, RZ ;  /* 0x0000000f0c097824 */ /* 0x000fc400078e02ff */
[----:B------:R-:W-:Y:S01]  /*3290*/  IMAD R7, R12, 0x17, RZ ;  /* 0x000000170c077824 */ /* 0x000fe200078e02ff */
[----:B------:R-:W-:Y:S01]  /*32a0*/  LEA.HI.X.SX32 R157, R6, R158, 0x1, P6 ;  /* 0x0000009e069d7211 */ /* 0x000fe200030f0eff */
[----:B--2---:R-:W-:Y:S01]  /*32b0*/  IMAD R5, R12, 0x1f, RZ ;  /* 0x0000001f0c057824 */ /* 0x004fe200078e02ff */
[----:B------:R-:W-:Y:S01]  /*32c0*/  PRMT R207, RZ, 0x7610, R207 ;  /* 0x00007610ffcf7816 */ /* 0x000fe200000000cf */
[----:B------:R-:W-:Y:S01]  /*32d0*/  IMAD.WIDE R158, R11, 0x2, R14 ;  /* 0x000000020b9e7825 */ /* 0x000fe200078e020e */
[----:B------:R-:W-:Y:S02]  /*32e0*/  PRMT R208, RZ, 0x7610, R208 ;  /* 0x00007610ffd07816 */ /* 0x000fe400000000d0 */
[----:B------:R-:W-:Y:S01]  /*32f0*/  PRMT R209, RZ, 0x7610, R209 ;  /* 0x00007610ffd17816 */ /* 0x000fe200000000d1 */
[----:B------:R-:W-:Y:S01]  /*3300*/  IMAD.WIDE R160, R9, 0x2, R14 ;  /* 0x0000000209a07825 */ /* 0x000fe200078e020e */
[----:B------:R-:W-:Y:S01]  /*3310*/  PRMT R210, RZ, 0x7610, R210 ;  /* 0x00007610ffd27816 */ /* 0x000fe200000000d2 */
[----:B------:R-:W2:Y:S01]  /*3320*/  @!P3 LDG.E.U16 R207, desc[UR22][R158.64] ;  /* 0x000000169ecfb981 */ /* 0x000ea2000c1e1500 */
[----:B------:R-:W-:Y:S01]  /*3330*/  PRMT R211, RZ, 0x7610, R211 ;  /* 0x00007610ffd37816 */ /* 0x000fe200000000d3 */
[----:B------:R-:W-:Y:S01]  /*3340*/  IMAD.WIDE R162, R7, 0x2, R14 ;  /* 0x0000000207a27825 */ /* 0x000fe200078e020e */
[----:B------:R-:W-:Y:S01]  /*3350*/  PRMT R212, RZ, 0x7610, R212 ;  /* 0x00007610ffd47816 */ /* 0x000fe200000000d4 */
[----:B------:R-:W2:Y:S01]  /*3360*/  @!P4 LDG.E.U16 R209, desc[UR22][R160.64] ;  /* 0x00000016a0d1c981 */ /* 0x000ea2000c1e1500 */
[----:B------:R-:W-:Y:S01]  /*3370*/  PRMT R213, RZ, 0x7610, R213 ;  /* 0x00007610ffd57816 */ /* 0x000fe200000000d5 */
[----:B------:R-:W-:Y:S01]  /*3380*/  IMAD.WIDE R164, R5, 0x2, R14 ;  /* 0x0000000205a47825 */ /* 0x000fe200078e020e */
[----:B------:R-:W-:Y:S01]  /*3390*/  PRMT R215, RZ, 0x7610, R215 ;  /* 0x00007610ffd77816 */ /* 0x000fe200000000d7 */
[----:B------:R-:W2:Y:S01]  /*33a0*/  @P5 LDG.E.U16 R211, desc[UR22][R162.64] ;  /* 0x00000016a2d35981 */ /* 0x000ea2000c1e1500 */
        /* <DEDUP_REMOVED lines=16> */
[----:B------:R-:W-:-:S02]  /*34b0*/  PRMT R217, RZ, 0x7610, R217 ;  /* 0x00007610ffd97816 */ /* 0x000fc400000000d9 */
[----:B------:R-:W-:Y:S01]  /*34c0*/  PRMT R219, RZ, 0x7610, R219 ;  /* 0x00007610ffdb7816 */ /* 0x000fe200000000db */
[----:B------:R-:W2:Y:S01]  /*34d0*/  @!P1 LDG.E.U16 R215, desc[UR22][R4.64] ;  /* 0x0000001604d79981 */ /* 0x000ea2000c1e1500 */
[----:B------:R-:W-:Y:S02]  /*34e0*/  PRMT R221, RZ, 0x7610, R221 ;  /* 0x00007610ffdd7816 */ /* 0x000fe400000000dd */
[----:B------:R-:W-:Y:S01]  /*34f0*/  PRMT R223, RZ, 0x7610, R223 ;  /* 0x00007610ffdf7816 */ /* 0x000fe200000000df */
[----:B------:R-:W2:Y:S01]  /*3500*/  @P0 LDG.E.U16 R214, desc[UR22][R126.64] ;  /* 0x000000167ed60981 */ /* 0x000ea2000c1e1500 */
[----:B------:R-:W-:Y:S02]  /*3510*/  PRMT R225, RZ, 0x7610, R225 ;  /* 0x00007610ffe17816 */ /* 0x000fe400000000e1 */
[----:B------:R-:W-:Y:S01]  /*3520*/  PRMT R227, RZ, 0x7610, R227 ;  /* 0x00007610ffe37816 */ /* 0x000fe200000000e3 */
[----:B------:R-:W2:Y:S01]  /*3530*/  @P0 LDG.E.U16 R216, desc[UR22][R130.64] ;  /* 0x0000001682d80981 */ /* 0x000ea2000c1e1500 */
[----:B------:R-:W-:-:S02]  /*3540*/  PRMT R229, RZ, 0x7610, R229 ;  /* 0x00007610ffe57816 */ /* 0x000fc400000000e5 */
[----:B------:R-:W-:Y:S01]  /*3550*/  PRMT R230, RZ, 0x7610, R230 ;  /* 0x00007610ffe67816 */ /* 0x000fe200000000e6 */
[----:B------:R-:W2:Y:S04]  /*3560*/  @P0 LDG.E.U16 R218, desc[UR22][R134.64] ;  /* 0x0000001686da0981 */ /* 0x000ea8000c1e1500 */
        /* <DEDUP_REMOVED lines=12> */
[----:B------:R-:W2:Y:S01]  /*3630*/  @P0 LDG.E.U16 R230, desc[UR22][R156.64] ;  /* 0x000000169ce60981 */ /* 0x000ea2000c1e1500 */
[----:B------:R-:W-:-:S03]  /*3640*/  LOP3.LUT R248, R168, 0x10, RZ, 0x3c, !PT ;  /* 0x00000010a8f87812 */ /* 0x000fc600078e3cff */
[----:B---3--:R3:W-:Y:S04]  /*3650*/  STS.U16 [R168+UR9+0x2000], R243 ;  /* 0x002000f3a8007988 */ /* 0x0087e80008000409 */
[----:B----4-:R-:W-:Y:S01]  /*3660*/  STS.U16 [R168+UR9+0x400], R245 ;  /* 0x000400f5a8007988 */ /* 0x010fe20008000409 */
[----:B---3--:R-:W-:-:S03]  /*3670*/  LOP3.LUT R243, R168, 0x20, RZ, 0x3c, !PT ;  /* 0x00000020a8f37812 */ /* 0x008fc600078e3cff */
[----:B-----5:R-:W-:Y:S04]  /*3680*/  STS.U16 [R168+UR9+0x2400], R247 ;  /* 0x002400f7a8007988 */ /* 0x020fe80008000409 */
[----:B------:R-:W-:Y:S04]  /*3690*/  STS.U16 [R168+UR9+0x800], R249 ;  /* 0x000800f9a8007988 */ /* 0x000fe80008000409 */
[----:B------:R-:W-:Y:S04]  /*36a0*/  STS.U16 [R168+UR9+0x2800], R251 ;  /* 0x002800fba8007988 */ /* 0x000fe80008000409 */
[----:B------:R-:W-:Y:S04]  /*36b0*/  STS.U16 [R168+UR9+0xc00], R244 ;  /* 0x000c00f4a8007988 */ /* 0x000fe80008000409 */
[----:B------:R-:W-:Y:S04]  /*36c0*/  STS.U16 [R168+UR9+0x2c00], R246 ;  /* 0x002c00f6a8007988 */ /* 0x000fe80008000409 */
[----:B------:R3:W-:Y:S04]  /*36d0*/  STS.U16 [R248+UR9+0x480], R235 ;  /* 0x000480ebf8007988 */ /* 0x0007e80008000409 */
[----:B------:R-:W-:Y:S04]  /*36e0*/  STS.U16 [R248+UR9+0x2480], R236 ;  /* 0x002480ecf8007988 */ /* 0x000fe80008000409 */
[----:B------:R-:W-:Y:S01]  /*36f0*/  STS.U16 [R248+UR9+0x880], R237 ;  /* 0x000880edf8007988 */ /* 0x000fe20008000409 */
[----:B---3--:R-:W-:-:S03]  /*3700*/  LOP3.LUT R235, R168, 0x30, RZ, 0x3c, !PT ;  /* 0x00000030a8eb7812 */ /* 0x008fc600078e3cff */
[----:B------:R-:W-:Y:S04]  /*3710*/  STS.U16 [R248+UR9+0x2880], R238 ;  /* 0x002880eef8007988 */ /* 0x000fe80008000409 */
[----:B------:R-:W-:Y:S04]  /*3720*/  STS.U16 [R248+UR9+0xc80], R239 ;  /* 0x000c80eff8007988 */ /* 0x000fe80008000409 */
[----:B------:R-:W-:Y:S04]  /*3730*/  STS.U16 [R248+UR9+0x2c80], R240 ;  /* 0x002c80f0f8007988 */ /* 0x000fe80008000409 */
[----:B------:R-:W-:Y:S04]  /*3740*/  STS.U16 [R248+UR9+0x80], R241 ;  /* 0x000080f1f8007988 */ /* 0x000fe80008000409 */
[----:B------:R-:W-:Y:S04]  /*3750*/  STS.U16 [R248+UR9+0x2080], R242 ;  /* 0x002080f2f8007988 */ /* 0x000fe80008000409 */
[----:B------:R3:W-:Y:S04]  /*3760*/  STS.U16 [R243+UR9+0x100], R231 ;  /* 0x000100e7f3007988 */ /* 0x0007e80008000409 */
[----:B------:R4:W-:Y:S04]  /*3770*/  STS.U16 [R243+UR9+0x900], R170 ;  /* 0x000900aaf3007988 */ /* 0x0009e80008000409 */
[----:B------:R5:W-:Y:S01]  /*3780*/  STS.U16 [R243+UR9+0x2900], R172 ;  /* 0x002900acf3007988 */ /* 0x000be20008000409 */
[----:B---3--:R-:W-:-:S03]  /*3790*/  LOP3.LUT R231, R168, 0x40, RZ, 0x3c, !PT ;  /* 0x00000040a8e77812 */ /* 0x008fc600078e3cff */
[----:B------:R3:W-:Y:S01]  /*37a0*/  STS.U16 [R243+UR9+0x2d00], R174 ;  /* 0x002d00aef3007988 */ /* 0x0007e20008000409 */
[----:B----4-:R-:W-:-:S03]  /*37b0*/  LOP3.LUT R170, R168, 0x50, RZ, 0x3c, !PT ;  /* 0x00000050a8aa7812 */ /* 0x010fc600078e3cff */
[----:B------:R-:W-:Y:S01]  /*37c0*/  STS.U16 [R243+UR9+0x2100], R232 ;  /* 0x002100e8f3007988 */ /* 0x000fe20008000409 */
[----:B-----5:R-:W-:-:S03]  /*37d0*/  LOP3.LUT R172, R168, 0x60, RZ, 0x3c, !PT ;  /* 0x00000060a8ac7812 */ /* 0x020fc600078e3cff */
[----:B------:R-:W-:Y:S01]  /*37e0*/  STS.U16 [R243+UR9+0x500], R233 ;  /* 0x000500e9f3007988 */ /* 0x000fe20008000409 */
[----:B---3--:R-:W-:-:S03]  /*37f0*/  LOP3.LUT R174, R168, 0x70, RZ, 0x3c, !PT ;  /* 0x00000070a8ae7812 */ /* 0x008fc600078e3cff */
[----:B------:R-:W-:Y:S04]  /*3800*/  STS.U16 [R243+UR9+0x2500], R234 ;  /* 0x002500eaf3007988 */ /* 0x000fe80008000409 */
[----:B------:R-:W-:Y:S04]  /*3810*/  STS.U16 [R243+UR9+0xd00], R173 ;  /* 0x000d00adf3007988 */ /* 0x000fe80008000409 */
[----:B------:R-:W-:Y:S04]  /*3820*/  STS.U16 [R235+UR9+0x180], R175 ;  /* 0x000180afeb007988 */ /* 0x000fe80008000409 */
[----:B------:R3:W-:Y:S04]  /*3830*/  STS.U16 [R235+UR9+0x2180], R176 ;  /* 0x002180b0eb007988 */ /* 0x0007e80008000409 */
[----:B------:R-:W-:Y:S04]  /*3840*/  STS.U16 [R235+UR9+0x580], R177 ;  /* 0x000580b1eb007988 */ /* 0x000fe80008000409 */
[----:B------:R4:W-:Y:S01]  /*3850*/  STS.U16 [R235+UR9+0x2580], R178 ;  /* 0x002580b2eb007988 */ /* 0x0009e20008000409 */
[----:B---3--:R-:W-:-:S03]  /*3860*/  LOP3.LUT R176, R167, 0x20, RZ, 0x3c, !PT ;  /* 0x00000020a7b07812 */ /* 0x008fc600078e3cff */
[----:B------:R3:W-:Y:S04]  /*3870*/  STS.U16 [R235+UR9+0x980], R179 ;  /* 0x000980b3eb007988 */ /* 0x0007e80008000409 */
        /* <DEDUP_REMOVED lines=27> */
[----:B--2---:R3:W-:Y:S04]  /*3a30*/  STS.U16 [R174+UR9+0x380], R207 ;  /* 0x000380cfae007988 */ /* 0x0047e80008000409 */
        /* <DEDUP_REMOVED lines=22> */
[----:B------:R3:W-:Y:S01]  /*3ba0*/  STS.U16 [R176+UR9+0x8f00], R230 ;  /* 0x008f00e6b0007988 */ /* 0x0007e20008000409 */
[----:B-1----:R1:W-:Y:S06]  /*3bb0*/  MEMBAR.ALL.CTA ;  /* 0x0000000000007992 */ /* 0x0023ec0000008000 */
[----:B-1----:R-:W1:Y:S01]  /*3bc0*/  FENCE.VIEW.ASYNC.S ;  /* 0x00000000000073c6 */ /* 0x002e620000000000 */
[----:B----4-:R-:W-:Y:S01]  /*3bd0*/  SHF.R.S32.HI R178, RZ, 0x1f, R169 ;  /* 0x0000001fffb27819 */ /* 0x010fe200000114a9 */
[----:B0-----:R-:W-:Y:S01]  /*3be0*/  UIADD3 UR4, UPT, UPT, UR9, 0x4000, URZ ;  /* 0x0000400009047890 */ /* 0x001fe2000fffe0ff */
[----:B-1----:R-:W-:Y:S01]  /*3bf0*/  BAR.SYNC.DEFER_BLOCKING 0x0 ;  /* 0x0000000000007b1d */ /* 0x002fe20000010000 */
[----:B------:R-:W-:-:S02]  /*3c00*/  ISETP.NE.U32.AND P0, PT, RZ, UR12, PT ;  /* 0x0000000cff007c0c */ /* 0x000fc4000bf05070 */
[----:B------:R-:W-:Y:S01]  /*3c10*/  LEA.HI R178, R178, R169, RZ, 0x5 ;  /* 0x000000a9b2b27211 */ /* 0x000fe200078f28ff */
[----:B------:R-:W-:Y:S01]  /*3c20*/  USHF.R.U32.HI UR4, URZ, 0x4, UR4 ;  /* 0x00000004ff047899 */ /* 0x000fe20008011604 */
[----:B------:R-:W-:Y:S02]  /*3c30*/  ISETP.LT.OR P1, PT, R169, 0x20, P0 ;  /* 0x00000020a900780c */ /* 0x000fe40000721670 */
[----:B------:R-:W-:Y:S01]  /*3c40*/  SHF.R.S32.HI R173, RZ, 0x5, R178 ;  /* 0x00000005ffad7819 */ /* 0x000fe200000114b2 */
[----:B------:R-:W-:-:S03]  /*3c50*/  USGXT.U32 UR16, UR4, 0xe ;  /* 0x0000000e0410789a */ /* 0x000fc60008000000 */
[----:B------:R-:W-:Y:S01]  /*3c60*/  VIMNMX R173, PT, PT, R173, 0x1, !PT ;  /* 0x00000001adad7848 */ /* 0x000fe20007fe0100 */
[----:B------:R-:W-:Y:S01]  /*3c70*/  UIADD3 UR18, UP1, UPT, UR16, 0x1000080, URZ ;  /* 0x0100008010127890 */ /* 0x000fe2000ff3e0ff */
[----:B------:R-:W-:-:S03]  /*3c80*/  UMOV UR4, URZ ;  /* 0x000000ff00047c82 */ /* 0x000fc60008000000 */
[----:B------:R-:W-:Y:S01]  /*3c90*/  VIADD R175, R173, 0xffffffff ;  /* 0xffffffffadaf7836 */ /* 0x000fe20000000000 */
[----:B------:R-:W-:-:S04]  /*3ca0*/  UIADD3.X UR19, UPT, UPT, UR4, 0x40004040, URZ, UP1, !UPT ;  /* 0x4000404004137890 */ /* 0x000fc80008ffe4ff */
[----:B------:R-:W-:Y:S01]  /*3cb0*/  ISETP.NE.U32.AND P3, PT, R175, RZ, PT ;  /* 0x000000ffaf00720c */ /* 0x000fe20003f65070 */
[----:B---3--:R-:W-:-:S12]  /*3cc0*/  @P1 BRA `(.L_x_6) ;  /* 0x0000000000901947 */ /* 0x008fd80003800000 */
[----:B------:R-:W-:Y:S02]  /*3cd0*/  USHF.R.U32.HI UR14, URZ, 0x4, UR9 ;  /* 0x00000004ff0e7899 */ /* 0x000fe40008011609 */
[----:B------:R-:W-:Y:S02]  /*3ce0*/  UIADD3 UR5, UPT, UPT, UR9, 0x8000, URZ ;  /* 0x0000800009057890 */ /* 0x000fe4000fffe0ff */
[----:B------:R-:W-:Y:S02]  /*3cf0*/  USGXT.U32 UR14, UR14, 0xe ;  /* 0x0000000e0e0e789a */ /* 0x000fe40008000000 */
[----:B------:R-:W-:Y:S02]  /*3d00*/  USHF.R.U32.HI UR5, URZ, 0x4, UR5 ;  /* 0x00000004ff057899 */ /* 0x000fe40008011605 */
[----:B------:R-:W-:Y:S01]  /*3d10*/  UIADD3 UR26, UP1, UPT, UR14, 0x1000080, URZ ;  /* 0x010000800e1a7890 */ /* 0x000fe2000ff3e0ff */
[----:B------:R-:W-:Y:S01]  /*3d20*/  UMOV UR4, URZ ;  /* 0x000000ff00047c82 */ /* 0x000fe20008000000 */
[----:B------:R-:W-:-:S02]  /*3d30*/  USGXT.U32 UR6, UR5, 0xe ;  /* 0x0000000e0506789a */ /* 0x000fc40008000000 */
[----:B------:R-:W-:Y:S01]  /*3d40*/  UIADD3.X UR27, UPT, UPT, UR4, 0x40004040, URZ, UP1, !UPT ;  /* 0x40004040041b7890 */ /* 0x000fe20008ffe4ff */
[----:B------:R-:W-:Y:S01]  /*3d50*/  UMOV UR12, 0xfffffffe ;  /* 0xfffffffe000c7882 */ /* 0x000fe20000000000 */
[----:B------:R-:W-:Y:S01]  /*3d60*/  UMOV UR13, 0x7fffbfdf ;  /* 0x7fffbfdf000d7882 */ /* 0x000fe20000000000 */
[----:B------:R-:W-:Y:S01]  /*3d70*/  UMOV UR7, URZ ;  /* 0x000000ff00077c82 */ /* 0x000fe20008000000 */
[----:B------:R-:W-:Y:S02]  /*3d80*/  ULOP3.LUT UR14, UR14, 0x1000000, URZ, 0xfc, !UPT ;  /* 0x010000000e0e7892 */ /* 0x000fe4000f8efcff */
[----:B------:R-:W-:Y:S02]  /*3d90*/  UIADD3.64 UR12, UPT, UPT, UR6, -UR12, URZ ;  /* 0x8000000c060c7297 */ /* 0x000fe4000fffe0ff */
[----:B------:R-:W-:Y:S02]  /*3da0*/  UIADD3 UR17, UPT, UPT, UR8, 0x40, URZ ;  /* 0x0000004008117890 */ /* 0x000fe4000fffe0ff */
[----:B------:R-:W-:-:S02]  /*3db0*/  UIADD3.64 UR20, UPT, UPT, UR26, 0x180, URZ ;  /* 0x000001801a147897 */ /* 0x000fc4000fffe0ff */
[----:B------:R-:W-:Y:S02]  /*3dc0*/  UIADD3 UR34, UPT, UPT, UR8, 0x40, URZ ;  /* 0x0000004008227890 */ /* 0x000fe4000fffe0ff */
[----:B------:R-:W-:Y:S01]  /*3dd0*/  UIADD3.64 UR24, UPT, UPT, UR26, 0x200, URZ ;  /* 0x000002001a187897 */ /* 0x000fe2000fffe0ff */
[----:B------:R-:W-:Y:S01]  /*3de0*/  UMOV UR28, 0x0 ;  /* 0x00000000001c7882 */ /* 0x000fe20000000000 */
[----:B------:R-:W-:Y:S01]  /*3df0*/  UMOV UR29, 0x8108490 ;  /* 0x08108490001d7882 */ /* 0x000fe20000000000 */
[----:B------:R-:W-:Y:S01]  /*3e00*/  UMOV UR7, 0x80004020 ;  /* 0x8000402000077882 */ /* 0x000fe20000000000 */
[----:B------:R-:W-:Y:S01]  /*3e10*/  UMOV UR15, 0x40004040 ;  /* 0x40004040000f7882 */ /* 0x000fe20000000000 */
[----:B------:R-:W-:Y:S01]  /*3e20*/  UMOV UR30, 0x0 ;  /* 0x00000000001e7882 */ /* 0x000fe20000000000 */
[----:B------:R-:W-:Y:S01]  /*3e30*/  UMOV UR31, 0x8108490 ;  /* 0x08108490001f7882 */ /* 0x000fe20000000000 */
[----:B------:R-:W-:Y:S01]  /*3e40*/  UMOV UR32, 0x0 ;  /* 0x0000000000207882 */ /* 0x000fe20000000000 */
[----:B------:R-:W-:Y:S01]  /*3e50*/  UMOV UR33, 0x8108490 ;  /* 0x0810849000217882 */ /* 0x000fe20000000000 */
[----:B------:R-:W-:Y:S01]  /*3e60*/  UMOV UR4, UR11 ;  /* 0x0000000b00047c82 */ /* 0x000fe20008000000 */
[----:B------:R-:W-:Y:S01]  /*3e70*/  UMOV UR5, URZ ;  /* 0x000000ff00057c82 */ /* 0x000fe20008000000 */
[----:B------:R0:W-:Y:S01]  /*3e80*/  UTCHMMA gdesc[UR14], gdesc[UR6], tmem[UR8], tmem[UR28], idesc[UR29], !UPT ;  /* 0x00ff1c060e0075ea */ /* 0x0001e2000f800008 */
[----:B------:R-:W-:Y:S01]  /*3e90*/  UMOV UR36, 0x0 ;  /* 0x0000000000247882 */ /* 0x000fe20000000000 */
[----:B------:R-:W-:Y:S01]  /*3ea0*/  UMOV UR37, 0x8108490 ;  /* 0x0810849000257882 */ /* 0x000fe20000000000 */
[----:B------:R0:W-:Y:S01]  /*3eb0*/  UTCHMMA gdesc[UR26], gdesc[UR12], tmem[UR8], tmem[UR30], idesc[UR31], UPT ;  /* 0x00ff1e0c1a0075ea */ /* 0x0001e2000b800008 */
[----:B------:R-:W-:Y:S01]  /*3ec0*/  UMOV UR4, UR4 ;  /* 0x0000000400047c82 */ /* 0x000fe20008000000 */
[----:B------:R0:W-:Y:S01]  /*3ed0*/  UTCHMMA gdesc[UR20], gdesc[UR6], tmem[UR17], tmem[UR32], idesc[UR33], !UPT ;  /* 0x00ff2006140075ea */ /* 0x0001e2000f800011 */
[----:B------:R0:W-:Y:S01]  /*3ee0*/  UTCHMMA gdesc[UR24], gdesc[UR12], tmem[UR34], tmem[UR36], idesc[UR37], UPT ;  /* 0x00ff240c180075ea */ /* 0x0001e2000b800022 */
[----:B------:R0:W-:Y:S01]  /*3ef0*/  UTCBAR [UR4], URZ ;  /* 0x000000ff040073e9 */ /* 0x0001e200080000ff */
[----:B------:R-:W-:Y:S01]  /*3f00*/  NOP ;  /* 0x0000000000007918 */ /* 0x000fe20000000000 */
.L_x_6:
[----:B0-----:R-:W-:Y:S01]  /*3f10*/  UMOV UR4, URZ ;  /* 0x000000ff00047c82 */ /* 0x001fe20008000000 */
[----:B------:R-:W-:Y:S02]  /*3f20*/  IMAD.SHL.U32 R173, R12, 0x20, RZ ;  /* 0x000000200cad7824 */ /* 0x000fe400078e00ff */
[----:B------:R-:W-:Y:S01]  /*3f30*/  IMAD.SHL.U32 R13, R13, 0x20, RZ ;  /* 0x000000200d0d7824 */ /* 0x000fe200078e00ff */
[----:B------:R-:W-:Y:S06]  /*3f40*/  @!P3 BRA `(.L_x_7) ;  /* 0x000000180068b947 */ /* 0x000fec0003800000 */
[----:B------:R-:W-:Y:S01]  /*3f50*/  UIADD3 UR5, UPT, UPT, UR9, 0x9000, URZ ;  /* 0x0000900009057890 */ /* 0x000fe2000fffe0ff */
[----:B------:R-:W-:Y:S01]  /*3f60*/  IMAD.MOV.U32 R12, RZ, RZ, R175 ;  /* 0x000000ffff0c7224 */ /* 0x000fe200078e00af */
[----:B------:R-:W-:Y:S01]  /*3f70*/  UMOV UR14, 0xfffffffe ;  /* 0xfffffffe000e7882 */ /* 0x000fe20000000000 */
[----:B------:R-:W-:Y:S01]  /*3f80*/  UMOV UR15, 0x7fffbfdf ;  /* 0x7fffbfdf000f7882 */ /* 0x000fe20000000000 */
[----:B------:R-:W-:Y:S01]  /*3f90*/  USHF.R.U32.HI UR5, URZ, 0x4, UR5 ;  /* 0x00000004ff057899 */ /* 0x000fe20008011605 */
[----:B------:R-:W-:Y:S01]  /*3fa0*/  UMOV UR7, URZ ;  /* 0x000000ff00077c82 */ /* 0x000fe20008000000 */
[----:B------:R-:W-:Y:S02]  /*3fb0*/  ULOP3.LUT UR16, UR16, 0x1000000, URZ, 0xfc, !UPT ;  /* 0x0100000010107892 */ /* 0x000fe4000f8efcff */
[----:B------:R-:W-:Y:S02]  /*3fc0*/  USGXT.U32 UR6, UR5, 0xe ;  /* 0x0000000e0506789a */ /* 0x000fe40008000000 */
[----:B------:R-:W-:-:S02]  /*3fd0*/  UIADD3.64 UR26, UPT, UPT, UR18, 0x180, URZ ;  /* 0x00000180121a7897 */ /* 0x000fc4000fffe0ff */
[----:B------:R-:W-:Y:S02]  /*3fe0*/  UIADD3.64 UR28, UPT, UPT, UR18, 0x200, URZ ;  /* 0x00000200121c7897 */ /* 0x000fe4000fffe0ff */
[----:B------:R-:W-:Y:S01]  /*3ff0*/  UIADD3.64 UR14, UPT, UPT, UR6, -UR14, URZ ;  /* 0x8000000e060e7297 */ /* 0x000fe2000fffe0ff */
[----:B------:R-:W-:Y:S01]  /*4000*/  UMOV UR24, 0x1 ;  /* 0x0000000100187882 */ /* 0x000fe20000000000 */
[----:B------:R-:W-:Y:S01]  /*4010*/  UMOV UR5, URZ ;  /* 0x000000ff00057c82 */ /* 0x000fe20008000000 */
[----:B------:R-:W-:Y:S01]  /*4020*/  UMOV UR12, UR6 ;  /* 0x00000006000c7c82 */ /* 0x000fe20008000000 */
[----:B------:R-:W-:-:S08]  /*4030*/  UMOV UR13, 0x80004020 ;  /* 0x80004020000d7882 */ /* 0x000fd00000000000 */
.L_x_10:
[----:B------:R-:W-:Y:S01]  /*4040*/  USHF.L.U32 UR4, UR4, 0x1f, URZ ;  /* 0x0000001f04047899 */ /* 0x000fe200080006ff */
[----:B------:R-:W-:-:S04]  /*4050*/  IMAD.WIDE R28, R173, 0x2, R28 ;  /* 0x00000002ad1c7825 */ /* 0x000fc800078e021c */
[----:B------:R-:W-:-:S04]  /*4060*/  IMAD.WIDE R26, R173, 0x2, R26 ;  /* 0x00000002ad1a7825 */ /* 0x000fc800078e021a */
[----:B0-----:R-:W-:-:S04]  /*4070*/  IMAD.U32 R175, RZ, RZ, UR4 ;  /* 0x00000004ffaf7e24 */ /* 0x001fc8000f8e00ff */
[----:B------:R-:W0:Y:S02]  /*4080*/  SYNCS.PHASECHK.TRANS64.TRYWAIT P1, [UR11], R175 ;  /* 0x000000afff0075a7 */ /* 0x000e24000802110b */
[----:B0-----:R-:W-:Y:S05]  /*4090*/  @!P1 BRA `(.L_x_8) ;  /* 0x00000048001c9947 */ /* 0x001fea0003800000 */
.L_x_16:
[C---:B------:R-:W-:Y:S01]  /*40a0*/  ISETP.GT.AND P1, PT, R166.reuse, RZ, PT ;  /* 0x000000ffa600720c */ /* 0x040fe20003f24270 */
[C---:B------:R-:W-:Y:S01]  /*40b0*/  IMAD.WIDE R24, R173.reuse, 0x2, R24 ;  /* 0x00000002ad187825 */ /* 0x040fe200078e0218 */
[C---:B------:R-:W-:Y:S02]  /*40c0*/  ISETP.GT.AND P4, PT, R166.reuse, 0x8, PT ;  /* 0x00000008a600780c */ /* 0x040fe40003f84270 */
[C---:B------:R-:W-:Y:S01]  /*40d0*/  ISETP.GT.AND P5, PT, R166.reuse, 0x10, PT ;  /* 0x00000010a600780c */ /* 0x040fe20003fa4270 */
[C---:B------:R-:W-:Y:S01]  /*40e0*/  IMAD.WIDE R22, R173.reuse, 0x2, R22 ;  /* 0x00000002ad167825 */ /* 0x040fe200078e0216 */
[C---:B------:R-:W-:Y:S02]  /*40f0*/  ISETP.GT.AND P6, PT, R166.reuse, 0x18, PT ;  /* 0x00000018a600780c */ /* 0x040fe40003fc4270 */
[----:B------:R-:W-:Y:S01]  /*4100*/  ISETP.GT.AND P3, PT, R166, 0x1, PT ;  /* 0x00000001a600780c */ /* 0x000fe20003f64270 */
[----:B------:R-:W-:Y:S01]  /*4110*/  IMAD.WIDE R20, R173, 0x2, R20 ;  /* 0x00000002ad147825 */ /* 0x000fe200078e0214 */
[----:B------:R-:W-:-:S02]  /*4120*/  PRMT R239, RZ, 0x7610, R239 ;  /* 0x00007610ffef7816 */ /* 0x000fc400000000ef */
[----:B------:R-:W-:Y:S01]  /*4130*/  PRMT R241, RZ, 0x7610, R241 ;  /* 0x00007610fff17816 */ /* 0x000fe200000000f1 */
[C---:B------:R-:W-:Y:S01]  /*4140*/  IMAD.WIDE R18, R173.reuse, 0x2, R18 ;  /* 0x00000002ad127825 */ /* 0x040fe200078e0212 */
[----:B------:R-:W-:Y:S02]  /*4150*/  PRMT R249, RZ, 0x7610, R249 ;  /* 0x00007610fff97816 */ /* 0x000fe400000000f9 */
[----:B------:R-:W-:Y:S01]  /*4160*/  PRMT R251, RZ, 0x7610, R251 ;  /* 0x00007610fffb7816 */ /* 0x000fe200000000fb */
[C---:B------:R-:W-:Y:S01]  /*4170*/  IMAD.WIDE R16, R173.reuse, 0x2, R16 ;  /* 0x00000002ad107825 */ /* 0x040fe200078e0210 */
[----:B------:R-:W-:Y:S02]  /*4180*/  PRMT R226, RZ, 0x7610, R226 ;  /* 0x00007610ffe27816 */ /* 0x000fe400000000e2 */
[----:B------:R-:W-:Y:S01]  /*4190*/  PRMT R228, RZ, 0x7610, R228 ;  /* 0x00007610ffe47816 */ /* 0x000fe200000000e4 */
[C---:B------:R-:W-:Y:S01]  /*41a0*/  IMAD.WIDE R14, R173.reuse, 0x2, R14 ;  /* 0x00000002ad0e7825 */ /* 0x040fe200078e020e */
[----:B------:R-:W-:Y:S01]  /*41b0*/  PRMT R230, RZ, 0x7610, R230 ;  /* 0x00007610ffe67816 */ /* 0x000fe200000000e6 */
[----:B------:R-:W2:Y:S01]  /*41c0*/  @P1 LDG.E.U16 R241, desc[UR22][R16.64] ;  /* 0x0000001610f11981 */ /* 0x000ea2000c1e1500 */
[----:B------:R-:W-:Y:S01]  /*41d0*/  PRMT R232, RZ, 0x7610, R232 ;  /* 0x00007610ffe87816 */ /* 0x000fe200000000e8 */
[C---:B------:R-:W-:Y:S01]  /*41e0*/  IMAD.WIDE R44, R173.reuse, 0x2, R44 ;  /* 0x00000002ad2c7825 */ /* 0x040fe200078e022c */
[----:B------:R-:W-:Y:S01]  /*41f0*/  PRMT R245, RZ, 0x7610, R245 ;  /* 0x00007610fff57816 */ /* 0x000fe200000000f5 */
[----:B------:R-:W3:Y:S01]  /*4200*/  @P1 LDG.E.U16 R239, desc[UR22][R14.64] ;  /* 0x000000160eef1981 */ /* 0x000ee2000c1e1500 */
[----:B------:R-:W-:Y:S01]  /*4210*/  PRMT R247, RZ, 0x7610, R247 ;  /* 0x00007610fff77816 */ /* 0x000fe200000000f7 */
[----:B------:R-:W-:-:S02]  /*4220*/  IMAD.WIDE R42, R173, 0x2, R42 ;  /* 0x00000002ad2a7825 */ /* 0x000fc400078e022a */
[----:B------:R-:W4:Y:S04]  /*4230*/  @P4 LDG.E.U16 R249, desc[UR22][R18.64] ;  /* 0x0000001612f94981 */ /* 0x000f28000c1e1500 */
[----:B------:R-:W5:Y:S04]  /*4240*/  @P4 LDG.E.U16 R251, desc[UR22][R20.64] ;  /* 0x0000001614fb4981 */ /* 0x000f68000c1e1500 */
[----:B------:R-:W2:Y:S04]  /*4250*/  @P5 LDG.E.U16 R226, desc[UR22][R22.64] ;  /* 0x0000001616e25981 */ /* 0x000ea8000c1e1500 */
[----:B------:R-:W2:Y:S04]  /*4260*/  @P5 LDG.E.U16 R228, desc[UR22][R24.64] ;  /* 0x0000001618e45981 */ /* 0x000ea8000c1e1500 */
[----:B------:R-:W2:Y:S04]  /*4270*/  @P6 LDG.E.U16 R230, desc[UR22][R26.64] ;  /* 0x000000161ae66981 */ /* 0x000ea8000c1e1500 */
[----:B------:R-:W2:Y:S04]  /*4280*/  @P6 LDG.E.U16 R232, desc[UR22][R28.64] ;  /* 0x000000161ce86981 */ /* 0x000ea8000c1e1500 */
[----:B------:R-:W2:Y:S04]  /*4290*/  @P3 LDG.E.U16 R245, desc[UR22][R42.64] ;  /* 0x000000162af53981 */ /* 0x000ea8000c1e1500 */
[----:B------:R-:W2:Y:S01]  /*42a0*/  @P3 LDG.E.U16 R247, desc[UR22][R44.64] ;  /* 0x000000162cf73981 */ /* 0x000ea2000c1e1500 */
[----:B------:R-:W-:Y:S01]  /*42b0*/  ISETP.GT.AND P1, PT, R166, 0x2, PT ;  /* 0x00000002a600780c */ /* 0x000fe20003f24270 */
[----:B------:R-:W-:Y:S01]  /*42c0*/  IMAD.WIDE R48, R173, 0x2, R48 ;  /* 0x00000002ad307825 */ /* 0x000fe200078e0230 */
[----:B------:R-:W-:-:S02]  /*42d0*/  PRMT R224, RZ, 0x7610, R224 ;  /* 0x00007610ffe07816 */ /* 0x000fc400000000e0 */
[----:B------:R-:W-:Y:S01]  /*42e0*/  PRMT R222, RZ, 0x7610, R222 ;  /* 0x00007610ffde7816 */ /* 0x000fe200000000de */
[----:B------:R-:W-:Y:S01]  /*42f0*/  IMAD.WIDE R46, R173, 0x2, R46 ;  /* 0x00000002ad2e7825 */ /* 0x000fe200078e022e */
[C---:B------:R-:W-:Y:S02]  /*4300*/  ISETP.GT.AND P3, PT, R166.reuse, 0x4, PT ;  /* 0x00000004a600780c */ /* 0x040fe40003f64270 */
[C---:B------:R-:W-:Y:S02]  /*4310*/  ISETP.GT.AND P5, PT, R166.reuse, 0x5, PT ;  /* 0x00000005a600780c */ /* 0x040fe40003fa4270 */
[----:B------:R-:W-:-:S03]  /*4320*/  ISETP.GT.AND P4, PT, R166, 0x6, PT ;  /* 0x00000006a600780c */ /* 0x000fc60003f84270 */
[----:B------:R-:W2:Y:S04]  /*4330*/  @P1 LDG.E.U16 R224, desc[UR22][R46.64] ;  /* 0x000000162ee01981 */ /* 0x000ea8000c1e1500 */
[----:B------:R-:W2:Y:S01]  /*4340*/  @P1 LDG.E.U16 R222, desc[UR22][R48.64] ;  /* 0x0000001630de1981 */ /* 0x000ea2000c1e1500 */
[----:B------:R-:W-:Y:S01]  /*4350*/  ISETP.GT.AND P1, PT, R166, 0x7, PT ;  /* 0x00000007a600780c */ /* 0x000fe20003f24270 */
[C---:B------:R-:W-:Y:S01]  /*4360*/  IMAD.WIDE R10, R173.reuse, 0x2, R10 ;  /* 0x00000002ad0a7825 */ /* 0x040fe200078e020a */
[----:B------:R-:W-:Y:S02]  /*4370*/  PRMT R192, RZ, 0x7610, R192 ;  /* 0x00007610ffc07816 */ /* 0x000fe400000000c0 */
[----:B------:R-:W-:Y:S01]  /*4380*/  PRMT R190, RZ, 0x7610, R190 ;  /* 0x00007610ffbe7816 */ /* 0x000fe200000000be */
        /* <DEDUP_REMOVED lines=10> */
[----:B------:R-:W2:Y:S03]  /*4430*/  @P4 LDG.E.U16 R205, desc[UR22][R110.64] ;  /* 0x000000166ecd4981 */ /* 0x000ea6000c1e1500 */
[C---:B------:R-:W-:Y:S01]  /*4440*/  IMAD.WIDE R94, R173.reuse, 0x2, R94 ;  /* 0x00000002ad5e7825 */ /* 0x040fe200078e025e */
[----:B------:R-:W2:Y:S03]  /*4450*/  @P5 LDG.E.U16 R219, desc[UR22][R96.64] ;  /* 0x0000001660db5981 */ /* 0x000ea6000c1e1500 */
[C---:B------:R-:W-:Y:S01]  /*4460*/  IMAD.WIDE R80, R173.reuse, 0x2, R80 ;  /* 0x00000002ad507825 */ /* 0x040fe200078e0250 */
[----:B------:R-:W2:Y:S03]  /*4470*/  @P5 LDG.E.U16 R221, desc[UR22][R94.64] ;  /* 0x000000165edd5981 */ /* 0x000ea6000c1e1500 */
[----:B------:R-:W-:Y:S01]  /*4480*/  IMAD.WIDE R78, R173, 0x2, R78 ;  /* 0x00000002ad4e7825 */ /* 0x000fe200078e024e */
[----:B------:R-:W2:Y:S01]  /*4490*/  @P3 LDG.E.U16 R190, desc[UR22][R80.64] ;  /* 0x0000001650be3981 */ /* 0x000ea2000c1e1500 */
[----:B------:R-:W-:-:S03]  /*44a0*/  ISETP.GT.AND P5, PT, R166, 0xa, PT ;  /* 0x0000000aa600780c */ /* 0x000fc60003fa4270 */
[----:B------:R-:W4:Y:S01]  /*44b0*/  @P3 LDG.E.U16 R192, desc[UR22][R78.64] ;  /* 0x000000164ec03981 */ /* 0x000f22000c1e1500 */
[----:B------:R-:W-:-:S03]  /*44c0*/  ISETP.GT.AND P3, PT, R166, 0x9, PT ;  /* 0x00000009a600780c */ /* 0x000fc60003f64270 */
[----:B------:R-:W5:Y:S01]  /*44d0*/  @P4 LDG.E.U16 R203, desc[UR22][R112.64] ;  /* 0x0000001670cb4981 */ /* 0x000f62000c1e1500 */
[----:B------:R-:W-:-:S03]  /*44e0*/  ISETP.GT.AND P4, PT, R166, 0xb, PT ;  /* 0x0000000ba600780c */ /* 0x000fc60003f84270 */
[----:B------:R-:W5:Y:S04]  /*44f0*/  @P1 LDG.E.U16 R189, desc[UR22][R158.64] ;  /* 0x000000169ebd1981 */ /* 0x000f68000c1e1500 */
[----:B------:R-:W5:Y:S01]  /*4500*/  @P1 LDG.E.U16 R187, desc[UR22][R10.64] ;  /* 0x000000160abb1981 */ /* 0x000f62000c1e1500 */
        /* <DEDUP_REMOVED lines=14> */
[----:B------:R-:W5:Y:S03]  /*45f0*/  @P4 LDG.E.U16 R204, desc[UR22][R66.64] ;  /* 0x0000001642cc4981 */ /* 0x000f66000c1e1500 */
[C---:B------:R-:W-:Y:S01]  /*4600*/  IMAD.WIDE R50, R173.reuse, 0x2, R50 ;  /* 0x00000002ad327825 */ /* 0x040fe200078e0232 */
[----:B------:R-:W5:Y:S03]  /*4610*/  @P5 LDG.E.U16 R218, desc[UR22][R52.64] ;  /* 0x0000001634da5981 */ /* 0x000f66000c1e1500 */
[C---:B------:R-:W-:Y:S01]  /*4620*/  IMAD.WIDE R32, R173.reuse, 0x2, R32 ;  /* 0x00000002ad207825 */ /* 0x040fe200078e0220 */
[----:B------:R-:W5:Y:S03]  /*4630*/  @P5 LDG.E.U16 R220, desc[UR22][R50.64] ;  /* 0x0000001632dc5981 */ /* 0x000f66000c1e1500 */
[----:B------:R-:W-:Y:S01]  /*4640*/  IMAD.WIDE R30, R173, 0x2, R30 ;  /* 0x00000002ad1e7825 */ /* 0x000fe200078e021e */
[----:B------:R-:W5:Y:S01]  /*4650*/  @P3 LDG.E.U16 R233, desc[UR22][R32.64] ;  /* 0x0000001620e93981 */ /* 0x000f62000c1e1500 */
[----:B------:R-:W-:-:S03]  /*4660*/  ISETP.GT.AND P5, PT, R166, 0xe, PT ;  /* 0x0000000ea600780c */ /* 0x000fc60003fa4270 */
[----:B------:R-:W5:Y:S01]  /*4670*/  @P3 LDG.E.U16 R237, desc[UR22][R30.64] ;  /* 0x000000161eed3981 */ /* 0x000f62000c1e1500 */
        /* <DEDUP_REMOVED lines=54> */
[----:B------:R-:W-:-:S02]  /*49e0*/  ISETP.GT.AND P6, PT, R166, 0x3, PT ;  /* 0x00000003a600780c */ /* 0x000fc40003fc4270 */
[C---:B------:R-:W-:Y:S01]  /*49f0*/  ISETP.GT.AND P5, PT, R166.reuse, 0x17, PT ;  /* 0x00000017a600780c */ /* 0x040fe20003fa4270 */
        /* <DEDUP_REMOVED lines=19> */
[----:B------:R-:W-:Y:S01]  /*4b30*/  IMAD.WIDE R6, R173, 0x2, R6 ;  /* 0x00000002ad067825 */ /* 0x000fe200078e0206 */
[----:B------:R-:W-:-:S02]  /*4b40*/  PRMT R212, RZ, 0x7610, R212 ;  /* 0x00007610ffd47816 */ /* 0x000fc400000000d4 */
[----:B------:R-:W-:Y:S01]  /*4b50*/  PRMT R210, RZ, 0x7610, R210 ;  /* 0x00007610ffd27816 */ /* 0x000fe200000000d2 */
[C---:B------:R-:W-:Y:S01]  /*4b60*/  IMAD.WIDE R162, R173.reuse, 0x2, R162 ;  /* 0x00000002ada27825 */ /* 0x040fe200078e02a2 */
[----:B------:R-:W5:Y:S03]  /*4b70*/  @P5 LDG.E.U16 R179, desc[UR22][R6.64] ;  /* 0x0000001606b35981 */ /* 0x000f66000c1e1500 */
        /* <DEDUP_REMOVED lines=12> */
[----:B------:R-:W5:Y:S04]  /*4c40*/  @P4 LDG.E.U16 R225, desc[UR22][R38.64] ;  /* 0x0000001626e14981 */ /* 0x000f68000c1e1500 */
        /* <DEDUP_REMOVED lines=29> */
[----:B------:R-:W5:Y:S04]  /*4e20*/  @P3 LDG.E.U16 R194, desc[UR22][R76.64] ;  /* 0x000000164cc23981 */ /* 0x000f68000c1e1500 */
[----:B------:R-:W5:Y:S04]  /*4e30*/  @P3 LDG.E.U16 R196, desc[UR22][R74.64] ;  /* 0x000000164ac43981 */ /* 0x000f68000c1e1500 */
[----:B------:R-:W5:Y:S04]  /*4e40*/  @P4 LDG.E.U16 R193, desc[UR22][R122.64] ;  /* 0x000000167ac14981 */ /* 0x000f68000c1e1500 */
[----:B------:R-:W5:Y:S04]  /*4e50*/  @P4 LDG.E.U16 R191, desc[UR22][R124.64] ;  /* 0x000000167cbf4981 */ /* 0x000f68000c1e1500 */
[----:B------:R-:W5:Y:S04]  /*4e60*/  @P1 LDG.E.U16 R177, desc[UR22][R164.64] ;  /* 0x00000016a4b11981 */ /* 0x000f68000c1e1500 */
[----:B------:R-:W5:Y:S01]  /*4e70*/  @P1 LDG.E.U16 R175, desc[UR22][R4.64] ;  /* 0x0000001604af1981 */ /* 0x000f62000c1e1500 */
[----:B------:R-:W-:Y:S01]  /*4e80*/  BAR.SYNC.DEFER_BLOCKING 0x0 ;  /* 0x0000000000007b1d */ /* 0x000fe20000010000 */
[----:B------:R-:W-:Y:S01]  /*4e90*/  ISETP.GE.AND P1, PT, R171, R166, PT ;  /* 0x000000a6ab00720c */ /* 0x000fe20003f26270 */
        /* <DEDUP_REMOVED lines=9> */
[----:B------:R-:W-:-:S04]  /*4f30*/  IMAD.WIDE R142, R13, 0x2, R142 ;  /* 0x000000020d8e7825 */ /* 0x000fc800078e028e */
[----:B------:R-:W-:-:S04]  /*4f40*/  IMAD.WIDE R138, R13, 0x2, R138 ;  /* 0x000000020d8a7825 */ /* 0x000fc800078e028a */
[C---:B------:R-:W-:Y:S01]  /*4f50*/  IMAD.WIDE R134, R13.reuse, 0x2, R134 ;  /* 0x000000020d867825 */ /* 0x040fe200078e0286 */
[----:B---3--:R0:W-:Y:S03]  /*4f60*/  STS.U16 [R168+UR9+0x4000], R239 ;  /* 0x004000efa8007988 */ /* 0x0081e60008000409 */
[C---:B------:R-:W-:Y:S01]  /*4f70*/  IMAD.WIDE R130, R13.reuse, 0x2, R130 ;  /* 0x000000020d827825 */ /* 0x040fe200078e0282 */
[----:B--2---:R1:W-:Y:S03]  /*4f80*/  STS.U16 [R168+UR9+0x6000], R241 ;  /* 0x006000f1a8007988 */ /* 0x0043e60008000409 */
[----:B------:R-:W-:Y:S01]  /*4f90*/  IMAD.WIDE R126, R13, 0x2, R126 ;  /* 0x000000020d7e7825 */ /* 0x000fe200078e027e */
[----:B----4-:R2:W-:Y:S01]  /*4fa0*/  STS.U16 [R168+UR9+0x4400], R249 ;  /* 0x004400f9a8007988 */ /* 0x0105e20008000409 */
[----:B0-----:R-:W-:-:S03]  /*4fb0*/  PRMT R239, RZ, 0x7610, R239 ;  /* 0x00007610ffef7816 */ /* 0x001fc600000000ef */
[----:B-----5:R0:W-:Y:S01]  /*4fc0*/  STS.U16 [R168+UR9+0x6400], R251 ;  /* 0x006400fba8007988 */ /* 0x0201e20008000409 */
[C---:B------:R-:W-:Y:S01]  /*4fd0*/  IMAD.WIDE R152, R13.reuse, 0x2, R152 ;  /* 0x000000020d987825 */ /* 0x040fe200078e0298 */
[----:B-1----:R-:W-:Y:S02]  /*4fe0*/  PRMT R241, RZ, 0x7610, R241 ;  /* 0x00007610fff17816 */ /* 0x002fe400000000f1 */
[----:B------:R1:W-:Y:S01]  /*4ff0*/  STS.U16 [R168+UR9+0x4800], R226 ;  /* 0x004800e2a8007988 */ /* 0x0003e20008000409 */
[C---:B------:R-:W-:Y:S01]  /*5000*/  IMAD.WIDE R148, R13.reuse, 0x2, R148 ;  /* 0x000000020d947825 */ /* 0x040fe200078e0294 */
[----:B--2---:R-:W-:Y:S02]  /*5010*/  PRMT R249, RZ, 0x7610, R249 ;  /* 0x00007610fff97816 */ /* 0x004fe400000000f9 */
[----:B------:R2:W-:Y:S01]  /*5020*/  STS.U16 [R168+UR9+0x6800], R228 ;  /* 0x006800e4a8007988 */ /* 0x0005e20008000409 */
[----:B------:R-:W-:Y:S01]  /*5030*/  IMAD.WIDE R144, R13, 0x2, R144 ;  /* 0x000000020d907825 */ /* 0x000fe200078e0290 */
[----:B0-----:R-:W-:-:S02]  /*5040*/  PRMT R251, RZ, 0x7610, R251 ;  /* 0x00007610fffb7816 */ /* 0x001fc400000000fb */
[----:B------:R0:W-:Y:S01]  /*5050*/  STS.U16 [R168+UR9+0x4c00], R230 ;  /* 0x004c00e6a8007988 */ /* 0x0001e20008000409 */
[----:B-1----:R-:W-:-:S03]  /*5060*/  PRMT R226, RZ, 0x7610, R226 ;  /* 0x00007610ffe27816 */ /* 0x002fc600000000e2 */
[----:B------:R1:W-:Y:S01]  /*5070*/  STS.U16 [R168+UR9+0x6c00], R232 ;  /* 0x006c00e8a8007988 */ /* 0x0003e20008000409 */
[----:B--2---:R-:W-:-:S03]  /*5080*/  PRMT R228, RZ, 0x7610, R228 ;  /* 0x00007610ffe47816 */ /* 0x004fc600000000e4 */
[----:B------:R2:W-:Y:S01]  /*5090*/  STS.U16 [R248+UR9+0x4080], R245 ;  /* 0x004080f5f8007988 */ /* 0x0005e20008000409 */
[----:B0-----:R-:W-:-:S03]  /*50a0*/  PRMT R230, RZ, 0x7610, R230 ;  /* 0x00007610ffe67816 */ /* 0x001fc600000000e6 */
[----:B------:R0:W-:Y:S01]  /*50b0*/  STS.U16 [R248+UR9+0x6080], R247 ;  /* 0x006080f7f8007988 */ /* 0x0001e20008000409 */
[----:B-1----:R-:W-:Y:S01]  /*50c0*/  PRMT R232, RZ, 0x7610, R232 ;  /* 0x00007610ffe87816 */ /* 0x002fe200000000e8 */
[C---:B------:R-:W-:Y:S02]  /*50d0*/  IMAD.WIDE R140, R13.reuse, 0x2, R140 ;  /* 0x000000020d8c7825 */ /* 0x040fe400078e028c */
[----:B------:R-:W3:Y:S01]  /*50e0*/  @!P1 LDG.E.U16 R226, desc[UR22][R126.64] ;  /* 0x000000167ee29981 */ /* 0x000ee2000c1e1500 */
[----:B--2---:R-:W-:Y:S01]  /*50f0*/  PRMT R245, RZ, 0x7610, R245 ;  /* 0x00007610fff57816 */ /* 0x004fe200000000f5 */
[C---:B------:R-:W-:Y:S02]  /*5100*/  IMAD.WIDE R136, R13.reuse, 0x2, R136 ;  /* 0x000000020d887825 */ /* 0x040fe400078e0288 */
[----:B------:R-:W2:Y:S01]  /*5110*/  @!P1 LDG.E.U16 R228, desc[UR22][R130.64] ;  /* 0x0000001682e49981 */ /* 0x000ea2000c1e1500 */
[----:B0-----:R-:W-:Y:S01]  /*5120*/  PRMT R247, RZ, 0x7610, R247 ;  /* 0x00007610fff77816 */ /* 0x001fe200000000f7 */
[----:B------:R-:W-:-:S02]  /*5130*/  IMAD.WIDE R132, R13, 0x2, R132 ;  /* 0x000000020d847825 */ /* 0x000fc400078e0284 */
[----:B------:R-:W4:Y:S02]  /*5140*/  @!P1 LDG.E.U16 R230, desc[UR22][R134.64] ;  /* 0x0000001686e69981 */ /* 0x000f24000c1e1500 */
[C---:B------:R-:W-:Y:S02]  /*5150*/  IMAD.WIDE R128, R13.reuse, 0x2, R128 ;  /* 0x000000020d807825 */ /* 0x040fe400078e0280 */
[----:B------:R-:W5:Y:S02]  /*5160*/  @!P1 LDG.E.U16 R232, desc[UR22][R138.64] ;  /* 0x000000168ae89981 */ /* 0x000f64000c1e1500 */
[----:B------:R-:W-:Y:S02]  /*5170*/  IMAD.WIDE R156, R13, 0x2, R156 ;  /* 0x000000020d9c7825 */ /* 0x000fe400078e029c */
[----:B------:R-:W2:Y:S04]  /*5180*/  @!P1 LDG.E.U16 R234, desc[UR22][R142.64] ;  /* 0x000000168eea9981 */ /* 0x000ea8000c1e1500 */
        /* <DEDUP_REMOVED lines=11> */
[----:B------:R0:W-:Y:S04]  /*5240*/  STS.U16 [R248+UR9+0x4480], R237 ;  /* 0x004480edf8007988 */ /* 0x0001e80008000409 */
[----:B------:R0:W-:Y:S04]  /*5250*/  STS.U16 [R248+UR9+0x6480], R233 ;  /* 0x006480e9f8007988 */ /* 0x0001e80008000409 */
[----:B------:R0:W-:Y:S04]  /*5260*/  STS.U16 [R248+UR9+0x4880], R229 ;  /* 0x004880e5f8007988 */ /* 0x0001e80008000409 */
[----:B------:R0:W-:Y:S01]  /*5270*/  STS.U16 [R248+UR9+0x6880], R227 ;  /* 0x006880e3f8007988 */ /* 0x0001e20008000409 */
[----:B------:R-:W-:-:S04]  /*5280*/  ULEA UR11, UR24, UR9, 0x3 ;  /* 0x00000009180b7291 */ /* 0x000fc8000f8e18ff */
[----:B------:R-:W-:Y:S01]  /*5290*/  UIADD3 UR11, UPT, UPT, UR11, 0xa000, URZ ;  /* 0x0000a0000b0b7890 */ /* 0x000fe2000fffe0ff */
        /* <DEDUP_REMOVED lines=50> */
[----:B---3--:R0:W-:Y:S04]  /*55c0*/  STS.U16 [R167+UR9+0x9000], R226 ;  /* 0x009000e2a7007988 */ /* 0x0081e80008000409 */
[----:B--2---:R0:W-:Y:S04]  /*55d0*/  STS.U16 [R167+UR9+0x9200], R228 ;  /* 0x009200e4a7007988 */ /* 0x0041e80008000409 */
[----:B----4-:R0:W-:Y:S04]  /*55e0*/  STS.U16 [R167+UR9+0x9400], R230 ;  /* 0x009400e6a7007988 */ /* 0x0101e80008000409 */
[----:B-----5:R0:W-:Y:S04]  /*55f0*/  STS.U16 [R167+UR9+0x9600], R232 ;  /* 0x009600e8a7007988 */ /* 0x0201e80008000409 */
        /* <DEDUP_REMOVED lines=12> */
[----:B------:R1:W-:Y:S06]  /*56c0*/  MEMBAR.ALL.CTA ;  /* 0x0000000000007992 */ /* 0x0003ec0000008000 */
[----:B-1----:R-:W1:Y:S02]  /*56d0*/  FENCE.VIEW.ASYNC.S ;  /* 0x00000000000073c6 */ /* 0x002e640000000000 */
[----:B-1----:R-:W-:Y:S06]  /*56e0*/  BAR.SYNC.DEFER_BLOCKING 0x0 ;  /* 0x0000000000007b1d */ /* 0x002fec0000010000 */
[----:B------:R-:W-:Y:S05]  /*56f0*/  @P0 BRA `(.L_x_9) ;  /* 0x0000000000500947 */ /* 0x000fea0003800000 */
[----:B------:R-:W-:Y:S02]  /*5700*/  UIADD3 UR25, UPT, UPT, UR8, 0x40, URZ ;  /* 0x0000004008197890 */ /* 0x000fe4000fffe0ff */
[----:B------:R-:W-:Y:S01]  /*5710*/  UIADD3 UR34, UPT, UPT, UR8, 0x40, URZ ;  /* 0x0000004008227890 */ /* 0x000fe2000fffe0ff */
        /* <DEDUP_REMOVED lines=9> */
[----:B------:R1:W-:Y:S01]  /*57b0*/  UTCHMMA gdesc[UR16], gdesc[UR12], tmem[UR8], tmem[UR20], idesc[UR21], UPT ;  /* 0x00ff140c100075ea */ /* 0x0003e2000b800008 */
[----:B------:R-:W-:Y:S01]  /*57c0*/  UMOV UR36, 0x0 ;  /* 0x0000000000247882 */ /* 0x000fe20000000000 */
[----:B------:R-:W-:Y:S01]  /*57d0*/  UMOV UR37, 0x8108490 ;  /* 0x0810849000257882 */ /* 0x000fe20000000000 */
[----:B------:R1:W-:Y:S01]  /*57e0*/  UTCHMMA gdesc[UR18], gdesc[UR14], tmem[UR8], tmem[UR30], idesc[UR31], UPT ;  /* 0x00ff1e0e120075ea */ /* 0x0003e2000b800008 */
[----:B------:R-:W-:Y:S01]  /*57f0*/  UMOV UR4, UR6 ;  /* 0x0000000600047c82 */ /* 0x000fe20008000000 */
[----:B------:R1:W-:Y:S01]  /*5800*/  UTCHMMA gdesc[UR26], gdesc[UR12], tmem[UR25], tmem[UR32], idesc[UR33], UPT ;  /* 0x00ff200c1a0075ea */ /* 0x0003e2000b800019 */
[----:B------:R1:W-:Y:S01]  /*5810*/  UTCHMMA gdesc[UR28], gdesc[UR14], tmem[UR34], tmem[UR36], idesc[UR37], UPT ;  /* 0x00ff240e1c0075ea */ /* 0x0003e2000b800022 */
[----:B------:R1:W-:Y:S01]  /*5820*/  UTCBAR [UR4], URZ ;  /* 0x000000ff040073e9 */ /* 0x0003e200080000ff */
[----:B------:R-:W-:Y:S01]  /*5830*/  NOP ;  /* 0x0000000000007918 */ /* 0x000fe20000000000 */
.L_x_9:
[----:B------:R-:W-:Y:S01]  /*5840*/  UIADD3 UR24, UPT, UPT, UR24, 0x1, URZ ;  /* 0x0000000118187890 */ /* 0x000fe2000fffe0ff */
[----:B------:R-:W-:Y:S02]  /*5850*/  VIADD R12, R12, 0xffffffff ;  /* 0xffffffff0c0c7836 */ /* 0x000fe40000000000 */
[----:B------:R-:W-:Y:S01]  /*5860*/  VIADD R166, R166, 0xffffffe0 ;  /* 0xffffffe0a6a67836 */ /* 0x000fe20000000000 */
[----:B------:R-:W-:Y:S02]  /*5870*/  UISETP.GT.AND UP1, UPT, UR24, 0x1, UPT ;  /* 0x000000011800788c */ /* 0x000fe4000bf24270 */
[----:B------:R-:W-:Y:S02]  /*5880*/  ISETP.NE.U32.AND P1, PT, R12, RZ, PT ;  /* 0x000000ff0c00720c */ /* 0x000fe40003f25070 */
[----:B-1----:R-:W-:Y:S02]  /*5890*/  USEL UR4, URZ, 0x1, !UP1 ;  /* 0x00000001ff047887 */ /* 0x002fe4000c800000 */
[----:B------:R-:W-:-:S02]  /*58a0*/  USEL UR24, UR24, URZ, !UP1 ;  /* 0x000000ff18187287 */ /* 0x000fc4000c800000 */
[----:B------:R-:W-:-:S03]  /*58b0*/  ULOP3.LUT UR6, UR5, UR4, URZ, 0x3c, !UPT ;  /* 0x0000000405067292 */ /* 0x000fc6000f8e3cff */
[----:B------:R-:W-:-:S04]  /*58c0*/  UMOV UR4, UR5 ;  /* 0x0000000500047c82 */ /* 0x000fc80008000000 */
[----:B------:R-:W-:Y:S01]  /*58d0*/  UMOV UR5, UR6 ;  /* 0x0000000600057c82 */ /* 0x000fe20008000000 */
[----:B------:R-:W-:Y:S05]  /*58e0*/  @P1 BRA `(.L_x_10) ;  /* 0xffffffe400d41947 */ /* 0x000fea000383ffff */
.L_x_7:
[----:B------:R-:W1:Y:S01]  /*58f0*/  LDC R133, c[0x0][0x3b4] ;  /* 0x0000ed00ff857b82 */ /* 0x000e620000000800 */
[----:B------:R-:W-:-:S13]  /*5900*/  ISETP.GE.AND P0, PT, R169, 0x20, PT ;  /* 0x00000020a900780c */ /* 0x000fda0003f06270 */
[----:B------:R-:W-:Y:S05]  /*5910*/  @!P0 BRA `(.L_x_11) ;  /* 0x0000000000108947 */ /* 0x000fea0003800000 */
[----:B------:R-:W-:-:S06]  /*5920*/  USHF.L.U32 UR4, UR4, 0x1f, URZ ;  /* 0x0000001f04047899 */ /* 0x000fcc00080006ff */
[----:B------:R-:W-:-:S04]  /*5930*/  IMAD.U32 R4, RZ, RZ, UR4 ;  /* 0x00000004ff047e24 */ /* 0x000fc8000f8e00ff */
[----:B------:R-:W2:Y:S02]  /*5940*/  SYNCS.PHASECHK.TRANS64.TRYWAIT P0, [UR11], R4 ;  /* 0x00000004ff0075a7 */ /* 0x000ea4000800110b */
[----:B--2---:R-:W-:Y:S05]  /*5950*/  @!P0 BRA `(.L_x_12) ;  /* 0x0000002c00f88947 */ /* 0x004fea0003800000 */
.L_x_11:
[----:B------:R-:W-:Y:S01]  /*5960*/  BAR.SYNC.DEFER_BLOCKING 0x0 ;  /* 0x0000000000007b1d */ /* 0x000fe20000010000 */
[C---:B------:R-:W-:Y:S02]  /*5970*/  VIADD R132, R2.reuse, 0x4 ;  /* 0x0000000402847836 */ /* 0x040fe40000000000 */
[C---:B------:R-:W-:Y:S02]  /*5980*/  VIADD R136, R2.reuse, 0x1 ;  /* 0x0000000102887836 */ /* 0x040fe40000000000 */
[C---:B------:R-:W-:Y:S01]  /*5990*/  VIADD R135, R2.reuse, 0x2 ;  /* 0x0000000202877836 */ /* 0x040fe20000000000 */
[----:B------:R-:W2:Y:S01]  /*59a0*/  LDCU.128 UR4, c[0x0][0x390] ;  /* 0x00007200ff0477ac */ /* 0x000ea20008000c00 */
[C---:B------:R-:W-:Y:S02]  /*59b0*/  VIADD R134, R2.reuse, 0x3 ;  /* 0x0000000302867836 */ /* 0x040fe40000000000 */
[----:B------:R-:W-:Y:S01]  /*59c0*/  VIADD R145, R2, 0x5 ;  /* 0x0000000502917836 */ /* 0x000fe20000000000 */
[----:B------:R-:W3:Y:S02]  /*59d0*/  @!P2 SYNCS.CCTL.IV [UR9+0xa000] ;  /* 0x00a00000ff00a9b1 */ /* 0x000ee40008000009 */
[----:B---3--:R-:W-:Y:S01]  /*59e0*/  BAR.SYNC.DEFER_BLOCKING 0x0 ;  /* 0x0000000000007b1d */ /* 0x008fe20000010000 */
[----:B--2---:R-:W-:Y:S01]  /*59f0*/  ISETP.GE.AND P0, PT, R132, UR7, PT ;  /* 0x0000000784007c0c */ /* 0x004fe2000bf06270 */
[C---:B-1----:R-:W-:Y:S01]  /*5a00*/  IMAD R132, R0.reuse, R133, RZ ;  /* 0x0000008500847224 */ /* 0x042fe200078e02ff */
[----:B------:R-:W-:-:S02]  /*5a10*/  ISETP.GE.AND P1, PT, R0, UR6, PT ;  /* 0x0000000600007c0c */ /* 0x000fc4000bf26270 */
[----:B------:R-:W-:Y:S02]  /*5a20*/  ISETP.GE.AND P5, PT, R136, UR7, PT ;  /* 0x0000000788007c0c */ /* 0x000fe4000bfa6270 */
[----:B------:R-:W-:Y:S01]  /*5a30*/  ISETP.LT.AND P1, PT, R2, UR7, !P1 ;  /* 0x0000000702007c0c */ /* 0x000fe2000cf21270 */
[----:B------:R-:W1:Y:S01]  /*5a40*/  LDTM.x128 R4, tmem[UR10] ;  /* 0x0000000a000479ee */ /* 0x000e6200083c0000 */
[----:B------:R-:W2:Y:S01]  /*5a50*/  LDCU UR10, c[0x0][0x3b8] ;  /* 0x00007700ff0a77ac */ /* 0x000ea20008000800 */
[----:B------:R-:W-:Y:S02]  /*5a60*/  ISETP.GE.AND P3, PT, R135, UR7, PT ;  /* 0x0000000787007c0c */ /* 0x000fe4000bf66270 */
[----:B------:R-:W-:Y:S01]  /*5a70*/  ISETP.GE.AND P4, PT, R134, UR7, PT ;  /* 0x0000000786007c0c */ /* 0x000fe2000bf86270 */
[----:B------:R-:W3:Y:S01]  /*5a80*/  @!P2 SYNCS.CCTL.IV [UR9+0xa008] ;  /* 0x00a00800ff00a9b1 */ /* 0x000ee20008000009 */
[C---:B------:R-:W-:Y:S01]  /*5a90*/  ISETP.GE.AND P2, PT, R2.reuse, UR7, PT ;  /* 0x0000000702007c0c */ /* 0x040fe2000bf46270 */
[----:B------:R-:W-:Y:S01]  /*5aa0*/  NOP ;  /* 0x0000000000007918 */ /* 0x000fe20000000000 */
[----:B--2---:R-:W-:-:S02]  /*5ab0*/  IMAD R135, R2, UR10, RZ ;  /* 0x0000000a02877c24 */ /* 0x004fc4000f8e02ff */
[----:B------:R-:W-:Y:S02]  /*5ac0*/  ISETP.LT.AND P2, PT, R3, UR6, !P2 ;  /* 0x0000000603007c0c */ /* 0x000fe4000d741270 */
[----:B------:R-:W-:Y:S01]  /*5ad0*/  VIADD R141, R135, UR10 ;  /* 0x0000000a878d7c36 */ /* 0x000fe20008000000 */
[----:B-1----:R-:W-:Y:S02]  /*5ae0*/  F2FP.BF16.F32.PACK_AB R142, R69, R68 ;  /* 0x00000044458e723e */ /* 0x002fe400000010ff */
[----:B------:R-:W-:Y:S01]  /*5af0*/  F2FP.BF16.F32.PACK_AB R140, R5, R4 ;  /* 0x00000004058c723e */ /* 0x000fe200000010ff */
[----:B------:R-:W-:Y:S01]  /*5b00*/  IMAD R5, R133, 0x80, R132 ;  /* 0x0000008085057824 */ /* 0x000fe200078e0284 */
[----:B------:R-:W-:Y:S02]  /*5b10*/  LEA R68, P6, R132, UR4, 0x1 ;  /* 0x0000000484447c11 */ /* 0x000fe4000f8c08ff */
[----:B------:R-:W-:Y:S02]  /*5b20*/  PRMT R143, R140, 0x7632, R143 ;  /* 0x000076328c8f7816 */ /* 0x000fe4000000008f */
[----:B------:R-:W-:-:S02]  /*5b30*/  LEA.HI.X.SX32 R69, R132, UR5, 0x1, P6 ;  /* 0x0000000584457c11 */ /* 0x000fc4000b0f0eff */
[----:B------:R-:W-:Y:S02]  /*5b40*/  LEA R4, P6, R5, UR4, 0x1 ;  /* 0x0000000405047c11 */ /* 0x000fe4000f8c08ff */
[----:B------:R-:W-:Y:S01]  /*5b50*/  PRMT R144, R142, 0x7632, R144 ;  /* 0x000076328e907816 */ /* 0x000fe20000000090 */
[--C-:B------:R-:W-:Y:S01]  /*5b60*/  IMAD.WIDE R132, R135, 0x2, R68.reuse ;  /* 0x0000000287847825 */ /* 0x100fe200078e0244 */
[----:B------:R-:W-:Y:S02]  /*5b70*/  LEA.HI.X.SX32 R5, R5, UR5, 0x1, P6 ;  /* 0x0000000505057c11 */ /* 0x000fe4000b0f0eff */
[----:B------:R-:W-:Y:S01]  /*5b80*/  ISETP.LT.AND P6, PT, R0, UR6, !P5 ;  /* 0x0000000600007c0c */ /* 0x000fe2000efc1270 */
[----:B------:R-:W-:Y:S01]  /*5b90*/  IMAD.WIDE R136, R141, 0x2, R68 ;  /* 0x000000028d887825 */ /* 0x000fe200078e0244 */
[----:B------:R-:W-:Y:S01]  /*5ba0*/  ISETP.LT.AND P5, PT, R3, UR6, !P5 ;  /* 0x0000000603007c0c */ /* 0x000fe2000efa1270 */
[----:B------:R1:W-:Y:S01]  /*5bb0*/  @P1 STG.E.U16 desc[UR22][R132.64], R140 ;  /* 0x0000008c84001986 */ /* 0x0003e2000c101516 */
[----:B------:R-:W-:Y:S01]  /*5bc0*/  ISETP.GE.AND P1, PT, R145, UR7, PT ;  /* 0x0000000791007c0c */ /* 0x000fe2000bf26270 */
[----:B------:R-:W-:Y:S01]  /*5bd0*/  IMAD.WIDE R134, R135, 0x2, R4 ;  /* 0x0000000287867825 */ /* 0x000fe200078e0204 */
[----:B------:R-:W-:-:S02]  /*5be0*/  F2FP.BF16.F32.PACK_AB R12, R13, R12 ;  /* 0x0000000c0d0c723e */ /* 0x000fc400000010ff */
[----:B------:R-:W-:Y:S01]  /*5bf0*/  F2FP.BF16.F32.PACK_AB R76, R77, R76 ;  /* 0x0000004c4d4c723e */ /* 0x000fe200000010ff */
[----:B------:R-:W-:Y:S01]  /*5c00*/  IMAD.WIDE R138, R141, 0x2, R4 ;  /* 0x000000028d8a7825 */ /* 0x000fe200078e0204 */
[----:B------:R2:W-:Y:S01]  /*5c10*/  @P2 STG.E.U16 desc[UR22][R134.64], R142 ;  /* 0x0000008e86002986 */ /* 0x0005e2000c101516 */
[C---:B------:R-:W-:Y:S02]  /*5c20*/  ISETP.LT.AND P2, PT, R0.reuse, UR6, !P3 ;  /* 0x0000000600007c0c */ /* 0x040fe4000df41270 */
[C---:B------:R-:W-:Y:S01]  /*5c30*/  ISETP.LT.AND P3, PT, R3.reuse, UR6, !P3 ;  /* 0x0000000603007c0c */ /* 0x040fe2000df61270 */
[----:B------:R4:W-:Y:S01]  /*5c40*/  @P6 STG.E.U16 desc[UR22][R136.64], R143 ;  /* 0x0000008f88006986 */ /* 0x0009e2000c101516 */
[----:B------:R-:W-:Y:S01]  /*5c50*/  ISETP.LT.AND P6, PT, R0, UR6, !P4 ;  /* 0x0000000600007c0c */ /* 0x000fe2000e7c1270 */
[----:B-1----:R-:W-:Y:S01]  /*5c60*/  VIADD R140, R2, 0x6 ;  /* 0x00000006028c7836 */ /* 0x002fe20000000000 */
[----:B------:R-:W-:Y:S01]  /*5c70*/  ISETP.LT.AND P4, PT, R3, UR6, !P4 ;  /* 0x0000000603007c0c */ /* 0x000fe2000e781270 */
[----:B------:R1:W-:Y:S01]  /*5c80*/  @P5 STG.E.U16 desc[UR22][R138.64], R144 ;  /* 0x000000908a005986 */ /* 0x0003e2000c101516 */
[----:B------:R-:W-:-:S02]  /*5c90*/  F2FP.BF16.F32.PACK_AB R14, R15, R14 ;  /* 0x0000000e0f0e723e */ /* 0x000fc400000010ff */
[----:B------:R-:W-:Y:S01]  /*5ca0*/  ISETP.GE.AND P5, PT, R140, UR7, PT ;  /* 0x000000078c007c0c */ /* 0x000fe2000bfa6270 */
[----:B--2---:R-:W-:Y:S01]  /*5cb0*/  VIADD R134, R2, 0x7 ;  /* 0x0000000702867836 */ /* 0x004fe20000000000 */
[----:B------:R-:W-:Y:S02]  /*5cc0*/  F2FP.BF16.F32.PACK_AB R135, R7, R6 ;  /* 0x000000060787723e */ /* 0x000fe400000010ff */
[----:B------:R-:W-:Y:S02]  /*5cd0*/  F2FP.BF16.F32.PACK_AB R78, R79, R78 ;  /* 0x0000004e4f4e723e */ /* 0x000fe400000010ff */
[----:B----4-:R-:W-:Y:S01]  /*5ce0*/  F2FP.BF16.F32.PACK_AB R137, R71, R70 ;  /* 0x000000464789723e */ /* 0x010fe200000010ff */
[----:B------:R-:W-:Y:S01]  /*5cf0*/  VIADD R71, R141, UR10 ;  /* 0x0000000a8d477c36 */ /* 0x000fe20008000000 */
[C---:B------:R-:W-:Y:S02]  /*5d00*/  PRMT R136, R135.reuse, 0x7610, R136 ;  /* 0x0000761087887816 */ /* 0x040fe40000000088 */
[----:B-1----:R-:W-:Y:S01]  /*5d10*/  PRMT R138, R135, 0x7632, R138 ;  /* 0x00007632878a7816 */ /* 0x002fe2000000008a */
[----:B------:R-:W-:Y:S01]  /*5d20*/  VIADD R141, R71, UR10 ;  /* 0x0000000a478d7c36 */ /* 0x000fe20008000000 */
[----:B------:R-:W-:Y:S01]  /*5d30*/  F2FP.BF16.F32.PACK_AB R16, R17, R16 ;  /* 0x000000101110723e */ /* 0x000fe200000010ff */
[----:B------:R-:W-:Y:S01]  /*5d40*/  IMAD.WIDE R6, R71, 0x2, R68 ;  /* 0x0000000247067825 */ /* 0x000fe200078e0244 */
[----:B------:R-:W-:-:S02]  /*5d50*/  F2FP.BF16.F32.PACK_AB R80, R81, R80 ;  /* 0x000000505150723e */ /* 0x000fc400000010ff */
[----:B------:R-:W-:Y:S01]  /*5d60*/  F2FP.BF16.F32.PACK_AB R18, R19, R18 ;  /* 0x000000121312723e */ /* 0x000fe200000010ff */
[----:B------:R-:W-:Y:S01]  /*5d70*/  IMAD.WIDE R70, R71, 0x2, R4 ;  /* 0x0000000247467825 */ /* 0x000fe200078e0204 */
[----:B------:R1:W-:Y:S01]  /*5d80*/  @P2 STG.E.U16 desc[UR22][R6.64], R136 ;  /* 0x0000008806002986 */ /* 0x0003e2000c101516 */
[----:B------:R-:W-:Y:S02]  /*5d90*/  ISETP.GE.AND P2, PT, R134, UR7, PT ;  /* 0x0000000786007c0c */ /* 0x000fe4000bf46270 */
[----:B------:R-:W-:Y:S01]  /*5da0*/  IMAD.WIDE R132, R141, 0x2, R68 ;  /* 0x000000028d847825 */ /* 0x000fe200078e0244 */
[----:B------:R-:W-:Y:S01]  /*5db0*/  @P3 STG.E.U16 desc[UR22][R70.64], R137 ;  /* 0x0000008946003986 */ /* 0x000fe2000c101516 */
[----:B------:R-:W-:Y:S02]  /*5dc0*/  F2FP.BF16.F32.PACK_AB R82, R83, R82 ;  /* 0x000000525352723e */ /* 0x000fe400000010ff */
[----:B------:R-:W-:Y:S01]  /*5dd0*/  VIADD R135, R2, 0x8 ;  /* 0x0000000802877836 */ /* 0x000fe20000000000 */
[----:B------:R2:W-:Y:S01]  /*5de0*/  @P6 STG.E.U16 desc[UR22][R132.64], R138 ;  /* 0x0000008a84006986 */ /* 0x0005e2000c101516 */
[----:B------:R-:W-:Y:S01]  /*5df0*/  ISETP.LT.AND P6, PT, R0, UR6, !P0 ;  /* 0x0000000600007c0c */ /* 0x000fe2000c7c1270 */
[----:B------:R-:W-:Y:S01]  /*5e00*/  VIADD R134, R2, 0x9 ;  /* 0x0000000902867836 */ /* 0x000fe20000000000 */
[----:B------:R-:W-:Y:S01]  /*5e10*/  ISETP.LT.AND P0, PT, R3, UR6, !P0 ;  /* 0x0000000603007c0c */ /* 0x000fe2000c701270 */
[----:B-1----:R-:W-:Y:S01]  /*5e20*/  IMAD.WIDE R6, R141, 0x2, R4 ;  /* 0x000000028d067825 */ /* 0x002fe200078e0204 */
[----:B------:R-:W-:-:S02]  /*5e30*/  PRMT R136, R137, 0x7632, R136 ;  /* 0x0000763289887816 */ /* 0x000fc40000000088 */
[----:B------:R-:W-:Y:S02]  /*5e40*/  ISETP.GE.AND P3, PT, R135, UR7, PT ;  /* 0x0000000787007c0c */ /* 0x000fe4000bf66270 */
[----:B------:R-:W-:Y:S01]  /*5e50*/  F2FP.BF16.F32.PACK_AB R20, R21, R20 ;  /* 0x000000141514723e */ /* 0x000fe200000010ff */
[----:B------:R1:W-:Y:S01]  /*5e60*/  @P4 STG.E.U16 desc[UR22][R6.64], R136 ;  /* 0x0000008806004986 */ /* 0x0003e2000c101516 */
[----:B------:R-:W-:Y:S01]  /*5e70*/  ISETP.GE.AND P4, PT, R134, UR7, PT ;  /* 0x0000000786007c0c */ /* 0x000fe2000bf86270 */
[----:B------:R-:W-:Y:S01]  /*5e80*/  VIADD R134, R2, 0xa ;  /* 0x0000000a02867836 */ /* 0x000fe20000000000 */
[----:B--2---:R-:W-:Y:S01]  /*5e90*/  F2FP.BF16.F32.PACK_AB R133, R73, R72 ;  /* 0x000000484985723e */ /* 0x004fe200000010ff */
[----:B------:R-:W-:Y:S01]  /*5ea0*/  VIADD R73, R141, UR10 ;  /* 0x0000000a8d497c36 */ /* 0x000fe20008000000 */
[----:B------:R-:W-:Y:S02]  /*5eb0*/  F2FP.BF16.F32.PACK_AB R72, R9, R8 ;  /* 0x000000080948723e */ /* 0x000fe400000010ff */
[----:B------:R-:W-:Y:S01]  /*5ec0*/  F2FP.BF16.F32.PACK_AB R132, R75, R74 ;  /* 0x0000004a4b84723e */ /* 0x000fe200000010ff */
[----:B------:R-:W-:Y:S01]  /*5ed0*/  IMAD.WIDE R8, R73, 0x2, R68 ;  /* 0x0000000249087825 */ /* 0x000fe200078e0244 */
[----:B------:R-:W-:-:S02]  /*5ee0*/  F2FP.BF16.F32.PACK_AB R74, R11, R10 ;  /* 0x0000000a0b4a723e */ /* 0x000fc400000010ff */
[----:B------:R-:W-:Y:S01]  /*5ef0*/  F2FP.BF16.F32.PACK_AB R84, R85, R84 ;  /* 0x000000545554723e */ /* 0x000fe200000010ff */
[C---:B------:R-:W-:Y:S01]  /*5f00*/  IMAD.WIDE R70, R73.reuse, 0x2, R4 ;  /* 0x0000000249467825 */ /* 0x040fe200078e0204 */
[----:B------:R2:W-:Y:S01]  /*5f10*/  @P6 STG.E.U16 desc[UR22][R8.64], R72 ;  /* 0x0000004808006986 */ /* 0x0005e2000c101516 */
[C---:B------:R-:W-:Y:S02]  /*5f20*/  ISETP.LT.AND P6, PT, R0.reuse, UR6, !P5 ;  /* 0x0000000600007c0c */ /* 0x040fe4000efc1270 */
[----:B------:R-:W-:Y:S01]  /*5f30*/  VIADD R73, R73, UR10 ;  /* 0x0000000a49497c36 */ /* 0x000fe20008000000 */
[----:B------:R4:W-:Y:S01]  /*5f40*/  @P0 STG.E.U16 desc[UR22][R70.64], R133 ;  /* 0x0000008546000986 */ /* 0x0009e2000c101516 */
[----:B------:R-:W-:Y:S02]  /*5f50*/  ISETP.LT.AND P0, PT, R0, UR6, !P1 ;  /* 0x0000000600007c0c */ /* 0x000fe4000cf01270 */
[----:B------:R-:W-:Y:S01]  /*5f60*/  ISETP.LT.AND P1, PT, R3, UR6, !P1 ;  /* 0x0000000603007c0c */ /* 0x000fe2000cf21270 */
[----:B------:R-:W-:Y:S01]  /*5f70*/  VIADD R75, R73, UR10 ;  /* 0x0000000a494b7c36 */ /* 0x000fe20008000000 */
[----:B------:R-:W-:Y:S01]  /*5f80*/  ISETP.LT.AND P5, PT, R3, UR6, !P5 ;  /* 0x0000000603007c0c */ /* 0x000fe2000efa1270 */
[----:B-1----:R-:W-:Y:S01]  /*5f90*/  IMAD.WIDE R6, R73, 0x2, R68 ;  /* 0x0000000249067825 */ /* 0x002fe200078e0244 */
[----:B------:R-:W-:-:S02]  /*5fa0*/  PRMT R19, R20, 0x7632, R19 ;  /* 0x0000763214137816 */ /* 0x000fc40000000013 */
[----:B--2---:R-:W-:Y:S01]  /*5fb0*/  PRMT R72, R72, 0x7632, R72 ;  /* 0x0000763248487816 */ /* 0x004fe20000000048 */
[----:B------:R-:W-:Y:S01]  /*5fc0*/  IMAD.WIDE R8, R73, 0x2, R4 ;  /* 0x0000000249087825 */ /* 0x000fe200078e0204 */
[----:B------:R-:W-:Y:S02]  /*5fd0*/  F2FP.BF16.F32.PACK_AB R22, R86, R22 ;  /* 0x000000165616723e */ /* 0x000fe400000010ff */
[----:B----4-:R-:W-:Y:S01]  /*5fe0*/  PRMT R133, R133, 0x7632, R133 ;  /* 0x0000763285857816 */ /* 0x010fe20000000085 */
[C---:B------:R-:W-:Y:S01]  /*5ff0*/  IMAD.WIDE R10, R75.reuse, 0x2, R68 ;  /* 0x000000024b0a7825 */ /* 0x040fe200078e0244 */
[----:B------:R1:W-:Y:S01]  /*6000*/  @P0 STG.E.U16 desc[UR22][R6.64], R72 ;  /* 0x0000004806000986 */ /* 0x0003e2000c101516 */
[----:B------:R-:W-:Y:S02]  /*6010*/  ISETP.GE.AND P0, PT, R134, UR7, PT ;  /* 0x0000000786007c0c */ /* 0x000fe4000bf06270 */
[----:B------:R-:W-:Y:S01]  /*6020*/  IMAD.WIDE R70, R75, 0x2, R4 ;  /* 0x000000024b467825 */ /* 0x000fe200078e0204 */
[----:B------:R2:W-:Y:S01]  /*6030*/  @P1 STG.E.U16 desc[UR22][R8.64], R133 ;  /* 0x0000008508001986 */ /* 0x0005e2000c101516 */
[----:B------:R-:W-:-:S02]  /*6040*/  ISETP.LT.AND P1, PT, R0, UR6, !P2 ;  /* 0x0000000600007c0c */ /* 0x000fc4000d721270 */
[----:B------:R-:W-:Y:S01]  /*6050*/  ISETP.LT.AND P2, PT, R3, UR6, !P2 ;  /* 0x0000000603007c0c */ /* 0x000fe2000d741270 */
[----:B------:R4:W-:Y:S01]  /*6060*/  @P6 STG.E.U16 desc[UR22][R10.64], R74 ;  /* 0x0000004a0a006986 */ /* 0x0009e2000c101516 */
[----:B------:R-:W-:Y:S01]  /*6070*/  VIADD R75, R75, UR10 ;  /* 0x0000000a4b4b7c36 */ /* 0x000fe20008000000 */
[----:B------:R-:W-:Y:S01]  /*6080*/  ISETP.LT.AND P6, PT, R0, UR6, !P3 ;  /* 0x0000000600007c0c */ /* 0x000fe2000dfc1270 */
[----:B------:R-:W-:Y:S01]  /*6090*/  VIADD R73, R2, 0xb ;  /* 0x0000000b02497836 */ /* 0x000fe20000000000 */
[----:B------:R-:W-:Y:S01]  /*60a0*/  PRMT R134, R74, 0x7632, R134 ;  /* 0x000076324a867816 */ /* 0x000fe20000000086 */
[C---:B------:R-:W-:Y:S01]  /*60b0*/  VIADD R13, R75.reuse, UR10 ;  /* 0x0000000a4b0d7c36 */ /* 0x040fe20008000000 */
[----:B------:R5:W-:Y:S01]  /*60c0*/  @P5 STG.E.U16 desc[UR22][R70.64], R132 ;  /* 0x0000008446005986 */ /* 0x000be2000c101516 */
[----:B-1----:R-:W-:Y:S01]  /*60d0*/  IMAD.WIDE R6, R75, 0x2, R68 ;  /* 0x000000024b067825 */ /* 0x002fe200078e0244 */
[----:B------:R-:W-:Y:S02]  /*60e0*/  ISETP.LT.AND P3, PT, R3, UR6, !P3 ;  /* 0x0000000603007c0c */ /* 0x000fe4000df61270 */
[----:B------:R-:W-:Y:S01]  /*60f0*/  ISETP.GE.AND P5, PT, R73, UR7, PT ;  /* 0x0000000749007c0c */ /* 0x000fe2000bfa6270 */
[----:B--2---:R-:W-:Y:S01]  /*6100*/  IMAD.WIDE R8, R75, 0x2, R4 ;  /* 0x000000024b087825 */ /* 0x004fe200078e0204 */
[----:B----4-:R-:W-:Y:S01]  /*6110*/  PRMT R74, R132, 0x7632, R74 ;  /* 0x00007632844a7816 */ /* 0x010fe2000000004a */
[----:B------:R1:W-:Y:S01]  /*6120*/  @P1 STG.E.U16 desc[UR22][R6.64], R134 ;  /* 0x0000008606001986 */ /* 0x0003e2000c101516 */
[----:B------:R-:W-:Y:S01]  /*6130*/  PRMT R73, R12, 0x7632, R73 ;  /* 0x000076320c497816 */ /* 0x000fe20000000049 */
[----:B------:R-:W-:Y:S01]  /*6140*/  IMAD.WIDE R10, R13, 0x2, R68 ;  /* 0x000000020d0a7825 */ /* 0x000fe200078e0244 */
[----:B------:R-:W-:Y:S01]  /*6150*/  F2FP.BF16.F32.PACK_AB R23, R87, R23 ;  /* 0x000000175717723e */ /* 0x000fe200000010ff */
[----:B------:R2:W-:Y:S01]  /*6160*/  @P2 STG.E.U16 desc[UR22][R8.64], R74 ;  /* 0x0000004a08002986 */ /* 0x0005e2000c101516 */
[----:B------:R-:W-:Y:S01]  /*6170*/  F2FP.BF16.F32.PACK_AB R24, R88, R24 ;  /* 0x000000185818723e */ /* 0x000fe200000010ff */
[----:B-----5:R-:W-:Y:S01]  /*6180*/  VIADD R71, R13, UR10 ;  /* 0x0000000a0d477c36 */ /* 0x020fe20008000000 */
[----:B------:R-:W-:Y:S01]  /*6190*/  F2FP.BF16.F32.PACK_AB R25, R89, R25 ;  /* 0x000000195919723e */ /* 0x000fe200000010ff */
[----:B------:R4:W-:Y:S01]  /*61a0*/  @P6 STG.E.U16 desc[UR22][R10.64], R12 ;  /* 0x0000000c0a006986 */ /* 0x0009e2000c101516 */
[----:B------:R-:W-:Y:S01]  /*61b0*/  ISETP.LT.AND P6, PT, R0, UR6, !P4 ;  /* 0x0000000600007c0c */ /* 0x000fe2000e7c1270 */
[----:B------:R-:W-:Y:S01]  /*61c0*/  VIADD R72, R2, 0xc ;  /* 0x0000000c02487836 */ /* 0x000fe20000000000 */
[----:B------:R-:W-:Y:S01]  /*61d0*/  ISETP.LT.AND P4, PT, R3, UR6, !P4 ;  /* 0x0000000603007c0c */ /* 0x000fe2000e781270 */
[----:B-1----:R-:W-:Y:S01]  /*61e0*/  IMAD.WIDE R6, R13, 0x2, R4 ;  /* 0x000000020d067825 */ /* 0x002fe200078e0204 */
[----:B------:R-:W-:-:S02]  /*61f0*/  F2FP.BF16.F32.PACK_AB R26, R90, R26 ;  /* 0x0000001a5a1a723e */ /* 0x000fc400000010ff */
[----:B------:R-:W-:Y:S01]  /*6200*/  ISETP.GE.AND P1, PT, R72, UR7, PT ;  /* 0x0000000748007c0c */ /* 0x000fe2000bf26270 */
[----:B--2---:R-:W-:Y:S01]  /*6210*/  IMAD.WIDE R8, R71, 0x2, R68 ;  /* 0x0000000247087825 */ /* 0x004fe200078e0244 */
[----:B------:R1:W-:Y:S01]  /*6220*/  @P3 STG.E.U16 desc[UR22][R6.64], R76 ;  /* 0x0000004c06003986 */ /* 0x0003e2000c101516 */
[----:B------:R-:W-:Y:S02]  /*6230*/  F2FP.BF16.F32.PACK_AB R27, R91, R27 ;  /* 0x0000001b5b1b723e */ /* 0x000fe400000010ff */
[----:B----4-:R-:W-:Y:S01]  /*6240*/  PRMT R12, R76, 0x7632, R12 ;  /* 0x000076324c0c7816 */ /* 0x010fe2000000000c */
[C---:B------:R-:W-:Y:S01]  /*6250*/  IMAD.WIDE R10, R71.reuse, 0x2, R4 ;  /* 0x00000002470a7825 */ /* 0x040fe200078e0204 */
[----:B------:R2:W-:Y:S01]  /*6260*/  @P6 STG.E.U16 desc[UR22][R8.64], R73 ;  /* 0x0000004908006986 */ /* 0x0005e2000c101516 */
[C---:B------:R-:W-:Y:S02]  /*6270*/  ISETP.LT.AND P6, PT, R0.reuse, UR6, !P5 ;  /* 0x0000000600007c0c */ /* 0x040fe4000efc1270 */
[----:B------:R-:W-:Y:S01]  /*6280*/  VIADD R71, R71, UR10 ;  /* 0x0000000a47477c36 */ /* 0x000fe20008000000 */
[----:B------:R4:W-:Y:S01]  /*6290*/  @P4 STG.E.U16 desc[UR22][R10.64], R12 ;  /* 0x0000000c0a004986 */ /* 0x0009e2000c101516 */
[----:B------:R-:W-:Y:S01]  /*62a0*/  ISETP.LT.AND P4, PT, R0, UR6, !P0 ;  /* 0x0000000600007c0c */ /* 0x000fe2000c781270 */
[----:B------:R-:W-:Y:S01]  /*62b0*/  VIADD R72, R2, 0xd ;  /* 0x0000000d02487836 */ /* 0x000fe20000000000 */
[----:B------:R-:W-:Y:S01]  /*62c0*/  ISETP.LT.AND P0, PT, R3, UR6, !P0 ;  /* 0x0000000603007c0c */ /* 0x000fe2000c701270 */
[----:B------:R-:W-:Y:S01]  /*62d0*/  VIADD R15, R71, UR10 ;  /* 0x0000000a470f7c36 */ /* 0x000fe20008000000 */
[----:B------:R-:W-:Y:S01]  /*62e0*/  ISETP.LT.AND P5, PT, R3, UR6, !P5 ;  /* 0x0000000603007c0c */ /* 0x000fe2000efa1270 */
[----:B-1----:R-:W-:Y:S01]  /*62f0*/  IMAD.WIDE R6, R71, 0x2, R68 ;  /* 0x0000000247067825 */ /* 0x002fe200078e0244 */
[----:B------:R-:W-:-:S02]  /*6300*/  ISETP.GE.AND P2, PT, R72, UR7, PT ;  /* 0x0000000748007c0c */ /* 0x000fc4000bf46270 */
[----:B------:R-:W-:Y:S01]  /*6310*/  PRMT R72, R14, 0x7632, R72 ;  /* 0x000076320e487816 */ /* 0x000fe20000000048 */
[----:B--2---:R-:W-:Y:S01]  /*6320*/  IMAD.WIDE R8, R71, 0x2, R4 ;  /* 0x0000000247087825 */ /* 0x004fe200078e0204 */
[----:B------:R-:W-:Y:S02]  /*6330*/  PRMT R73, R78, 0x7632, R73 ;  /* 0x000076324e497816 */ /* 0x000fe40000000049 */
[----:B------:R-:W-:Y:S01]  /*6340*/  PRMT R71, R16, 0x7632, R71 ;  /* 0x0000763210477816 */ /* 0x000fe20000000047 */
[C---:B----4-:R-:W-:Y:S01]  /*6350*/  IMAD.WIDE R10, R15.reuse, 0x2, R68 ;  /* 0x000000020f0a7825 */ /* 0x050fe200078e0244 */
[----:B------:R1:W-:Y:S01]  /*6360*/  @P4 STG.E.U16 desc[UR22][R6.64], R14 ;  /* 0x0000000e06004986 */ /* 0x0003e2000c101516 */
[----:B------:R-:W-:Y:S02]  /*6370*/  F2FP.BF16.F32.PACK_AB R28, R92, R28 ;  /* 0x0000001c5c1c723e */ /* 0x000fe400000010ff */
        /* <DEDUP_REMOVED lines=8> */
[----:B------:R5:W-:Y:S01]  /*6400*/  @P5 STG.E.U16 desc[UR22][R12.64], R73 ;  /* 0x000000490c005986 */ /* 0x000be2000c101516 */
[----:B------:R-:W-:Y:S01]  /*6410*/  VIADD R17, R15, UR10 ;  /* 0x0000000a0f117c36 */ /* 0x000fe20008000000 */
[----:B------:R-:W-:Y:S01]  /*6420*/  ISETP.LT.AND P2, PT, R3, UR6, !P2 ;  /* 0x0000000603007c0c */ /* 0x000fe2000d741270 */
[----:B-1----:R-:W-:Y:S01]  /*6430*/  IMAD.WIDE R6, R15, 0x2, R68 ;  /* 0x000000020f067825 */ /* 0x002fe200078e0244 */
[----:B------:R-:W-:Y:S02]  /*6440*/  ISETP.GE.AND P3, PT, R70, UR7, PT ;  /* 0x0000000746007c0c */ /* 0x000fe4000bf66270 */
[----:B------:R-:W-:Y:S01]  /*6450*/  F2FP.BF16.F32.PACK_AB R29, R93, R29 ;  /* 0x0000001d5d1d723e */ /* 0x000fe200000010ff */
[----:B--2---:R-:W-:Y:S01]  /*6460*/  IMAD.WIDE R8, R15, 0x2, R4 ;  /* 0x000000020f087825 */ /* 0x004fe200078e0204 */
[----:B------:R1:W-:Y:S01]  /*6470*/  @P0 STG.E.U16 desc[UR22][R6.64], R16 ;  /* 0x0000001006000986 */ /* 0x0003e2000c101516 */
[----:B------:R-:W-:-:S02]  /*6480*/  PRMT R15, R80, 0x7632, R15 ;  /* 0x00007632500f7816 */ /* 0x000fc4000000000f */
[C---:B----4-:R-:W-:Y:S01]  /*6490*/  IMAD.WIDE R10, R17.reuse, 0x2, R68 ;  /* 0x00000002110a7825 */ /* 0x050fe200078e0244 */
[----:B------:R2:W-:Y:S01]  /*64a0*/  @P1 STG.E.U16 desc[UR22][R8.64], R80 ;  /* 0x0000005008001986 */ /* 0x0005e2000c101516 */
[----:B------:R-:W-:Y:S02]  /*64b0*/  F2FP.BF16.F32.PACK_AB R30, R94, R30 ;  /* 0x0000001e5e1e723e */ /* 0x000fe400000010ff */
[----:B------:R-:W-:Y:S01]  /*64c0*/  VIADD R70, R2, 0xf ;  /* 0x0000000f02467836 */ /* 0x000fe20000000000 */
[----:B------:R4:W-:Y:S01]  /*64d0*/  @P6 STG.E.U16 desc[UR22][R10.64], R71 ;  /* 0x000000470a006986 */ /* 0x0009e2000c101516 */
[----:B------:R-:W-:Y:S01]  /*64e0*/  ISETP.LT.AND P6, PT, R0, UR6, !P3 ;  /* 0x0000000600007c0c */ /* 0x000fe2000dfc1270 */
[----:B-----5:R-:W-:Y:S01]  /*64f0*/  VIADD R13, R17, UR10 ;  /* 0x0000000a110d7c36 */ /* 0x020fe20008000000 */
[----:B------:R-:W-:Y:S01]  /*6500*/  ISETP.LT.AND P3, PT, R3, UR6, !P3 ;  /* 0x0000000603007c0c */ /* 0x000fe2000df61270 */
[----:B-1----:R-:W-:Y:S01]  /*6510*/  IMAD.WIDE R6, R17, 0x2, R4 ;  /* 0x0000000211067825 */ /* 0x002fe200078e0204 */
[----:B------:R-:W-:-:S02]  /*6520*/  ISETP.GE.AND P4, PT, R70, UR7, PT ;  /* 0x0000000746007c0c */ /* 0x000fc4000bf86270 */
[----:B------:R-:W-:Y:S01]  /*6530*/  PRMT R17, R18, 0x7632, R17 ;  /* 0x0000763212117816 */ /* 0x000fe20000000011 */
[----:B------:R-:W-:Y:S01]  /*6540*/  VIADD R70, R2, 0x10 ;  /* 0x0000001002467836 */ /* 0x000fe20000000000 */
[----:B------:R1:W-:Y:S01]  /*6550*/  @P2 STG.E.U16 desc[UR22][R6.64], R15 ;  /* 0x0000000f06002986 */ /* 0x0003e2000c101516 */
[----:B--2---:R-:W-:Y:S01]  /*6560*/  IMAD.WIDE R8, R13, 0x2, R68 ;  /* 0x000000020d087825 */ /* 0x004fe200078e0244 */
[----:B------:R-:W-:Y:S02]  /*6570*/  F2FP.BF16.F32.PACK_AB R31, R95, R31 ;  /* 0x0000001f5f1f723e */ /* 0x000fe400000010ff */
[----:B------:R-:W-:Y:S01]  /*6580*/  ISETP.GE.AND P5, PT, R70, UR7, PT ;  /* 0x0000000746007c0c */ /* 0x000fe2000bfa6270 */
[C---:B----4-:R-:W-:Y:S01]  /*6590*/  IMAD.WIDE R10, R13.reuse, 0x2, R4 ;  /* 0x000000020d0a7825 */ /* 0x050fe200078e0204 */
[----:B------:R2:W-:Y:S01]  /*65a0*/  @P6 STG.E.U16 desc[UR22][R8.64], R18 ;  /* 0x0000001208006986 */ /* 0x0005e2000c101516 */
[----:B------:R-:W-:Y:S02]  /*65b0*/  F2FP.BF16.F32.PACK_AB R32, R96, R32 ;  /* 0x000000206020723e */ /* 0x000fe400000010ff */
[C---:B------:R-:W-:Y:S01]  /*65c0*/  ISETP.LT.AND P6, PT, R0.reuse, UR6, !P5 ;  /* 0x0000000600007c0c */ /* 0x040fe2000efc1270 */
[----:B------:R4:W-:Y:S01]  /*65d0*/  @P3 STG.E.U16 desc[UR22][R10.64], R82 ;  /* 0x000000520a003986 */ /* 0x0009e2000c101516 */
[----:B------:R-:W-:Y:S01]  /*65e0*/  ISETP.LT.AND P3, PT, R0, UR6, !P4 ;  /* 0x0000000600007c0c */ /* 0x000fe2000e761270 */
[----:B------:R-:W-:Y:S01]  /*65f0*/  VIADD R13, R13, UR10 ;  /* 0x0000000a0d0d7c36 */ /* 0x000fe20008000000 */
[C---:B------:R-:W-:Y:S01]  /*6600*/  ISETP.LT.AND P4, PT, R3.reuse, UR6, !P4 ;  /* 0x0000000603007c0c */ /* 0x040fe2000e781270 */
[C---:B------:R-:W-:Y:S01]  /*6610*/  VIADD R14, R2.reuse, 0x11 ;  /* 0x00000011020e7836 */ /* 0x040fe20000000000 */
[----:B------:R-:W-:Y:S01]  /*6620*/  ISETP.LT.AND P5, PT, R3, UR6, !P5 ;  /* 0x0000000603007c0c */ /* 0x000fe2000efa1270 */
[----:B------:R-:W-:Y:S01]  /*6630*/  VIADD R12, R2, 0x13 ;  /* 0x00000013020c7836 */ /* 0x000fe20000000000 */
[----:B------:R-:W-:Y:S01]  /*6640*/  F2FP.BF16.F32.PACK_AB R33, R97, R33 ;  /* 0x000000216121723e */ /* 0x000fe200000010ff */
[C---:B-1----:R-:W-:Y:S01]  /*6650*/  VIADD R15, R13.reuse, UR10 ;  /* 0x0000000a0d0f7c36 */ /* 0x042fe20008000000 */
[----:B------:R-:W-:Y:S01]  /*6660*/  ISETP.GE.AND P0, PT, R14, UR7, PT ;  /* 0x000000070e007c0c */ /* 0x000fe2000bf06270 */
[----:B------:R-:W-:Y:S01]  /*6670*/  IMAD.WIDE R6, R13, 0x2, R68 ;  /* 0x000000020d067825 */ /* 0x000fe200078e0244 */
[----:B--2---:R-:W-:-:S02]  /*6680*/  PRMT R18, R82, 0x7632, R18 ;  /* 0x0000763252127816 */ /* 0x004fc40000000012 */
[----:B------:R-:W-:Y:S01]  /*6690*/  ISETP.GE.AND P2, PT, R12, UR7, PT ;  /* 0x000000070c007c0c */ /* 0x000fe2000bf46270 */
[----:B------:R-:W-:Y:S01]  /*66a0*/  IMAD.WIDE R8, R13, 0x2, R4 ;  /* 0x000000020d087825 */ /* 0x000fe200078e0204 */
[----:B------:R1:W-:Y:S01]  /*66b0*/  @P3 STG.E.U16 desc[UR22][R6.64], R17 ;  /* 0x0000001106003986 */ /* 0x0003e2000c101516 */
[----:B------:R-:W-:Y:S02]  /*66c0*/  F2FP.BF16.F32.PACK_AB R34, R98, R34 ;  /* 0x000000226222723e */ /* 0x000fe400000010ff */
[----:B------:R-:W-:Y:S01]  /*66d0*/  VIADD R14, R2, 0x12 ;  /* 0x00000012020e7836 */ /* 0x000fe20000000000 */
[----:B------:R2:W-:Y:S01]  /*66e0*/  @P4 STG.E.U16 desc[UR22][R8.64], R18 ;  /* 0x0000001208004986 */ /* 0x0005e2000c101516 */
[----:B----4-:R-:W-:Y:S01]  /*66f0*/  IMAD.WIDE R10, R15, 0x2, R68 ;  /* 0x000000020f0a7825 */ /* 0x010fe200078e0244 */
[----:B------:R-:W-:Y:S02]  /*6700*/  F2FP.BF16.F32.PACK_AB R35, R99, R35 ;  /* 0x000000236323723e */ /* 0x000fe400000010ff */
[----:B------:R-:W-:Y:S01]  /*6710*/  ISETP.GE.AND P1, PT, R14, UR7, PT ;  /* 0x000000070e007c0c */ /* 0x000fe2000bf26270 */
[----:B------:R-:W-:Y:S01]  /*6720*/  IMAD.WIDE R12, R15, 0x2, R4 ;  /* 0x000000020f0c7825 */ /* 0x000fe200078e0204 */
[----:B------:R4:W-:Y:S01]  /*6730*/  @P6 STG.E.U16 desc[UR22][R10.64], R20 ;  /* 0x000000140a006986 */ /* 0x0009e2000c101516 */
[----:B------:R-:W-:-:S02]  /*6740*/  F2FP.BF16.F32.PACK_AB R36, R100, R36 ;  /* 0x000000246424723e */ /* 0x000fc400000010ff */
[----:B------:R-:W-:Y:S01]  /*6750*/  VIADD R15, R15, UR10 ;  /* 0x0000000a0f0f7c36 */ /* 0x000fe20008000000 */
[----:B------:R5:W-:Y:S01]  /*6760*/  @P5 STG.E.U16 desc[UR22][R12.64], R84 ;  /* 0x000000540c005986 */ /* 0x000be2000c101516 */
[----:B------:R-:W-:Y:S01]  /*6770*/  ISETP.LT.AND P5, PT, R0, UR6, !P0 ;  /* 0x0000000600007c0c */ /* 0x000fe2000c7a1270 */
[----:B------:R-:W-:Y:S01]  /*6780*/  VIADD R16, R2, 0x15 ;  /* 0x0000001502107836 */ /* 0x000fe20000000000 */
[----:B------:R-:W-:Y:S01]  /*6790*/  ISETP.LT.AND P0, PT, R3, UR6, !P0 ;  /* 0x0000000603007c0c */ /* 0x000fe2000c701270 */
[C---:B-1----:R-:W-:Y:S01]  /*67a0*/  VIADD R17, R15.reuse, UR10 ;  /* 0x0000000a0f117c36 */ /* 0x042fe20008000000 */
[----:B------:R-:W-:Y:S01]  /*67b0*/  ISETP.LT.AND P6, PT, R0, UR6, !P1 ;  /* 0x0000000600007c0c */ /* 0x000fe2000cfc1270 */
[----:B------:R-:W-:Y:S01]  /*67c0*/  IMAD.WIDE R6, R15, 0x2, R68 ;  /* 0x000000020f067825 */ /* 0x000fe200078e0244 */
[----:B--2---:R-:W-:Y:S02]  /*67d0*/  PRMT R18, R84, 0x7632, R18 ;  /* 0x0000763254127816 */ /* 0x004fe40000000012 */
[----:B------:R-:W-:Y:S01]  /*67e0*/  ISETP.LT.AND P1, PT, R3, UR6, !P1 ;  /* 0x0000000603007c0c */ /* 0x000fe2000cf21270 */
[----:B------:R-:W-:Y:S01]  /*67f0*/  IMAD.WIDE R8, R15, 0x2, R4 ;  /* 0x000000020f087825 */ /* 0x000fe200078e0204 */
[----:B------:R-:W-:-:S02]  /*6800*/  PRMT R15, R22, 0x7632, R15 ;  /* 0x00007632160f7816 */ /* 0x000fc4000000000f */
[----:B------:R-:W-:Y:S01]  /*6810*/  ISETP.GE.AND P4, PT, R16, UR7, PT ;  /* 0x0000000710007c0c */ /* 0x000fe2000bf86270 */
[----:B----4-:R-:W-:Y:S01]  /*6820*/  IMAD.WIDE R10, R17, 0x2, R68 ;  /* 0x00000002110a7825 */ /* 0x010fe200078e0244 */
[----:B------:R1:W-:Y:S01]  /*6830*/  @P5 STG.E.U16 desc[UR22][R6.64], R19 ;  /* 0x0000001306005986 */ /* 0x0003e2000c101516 */
[----:B------:R-:W-:Y:S02]  /*6840*/  PRMT R16, R23, 0x7632, R16 ;  /* 0x0000763217107816 */ /* 0x000fe40000000010 */
[----:B-----5:R-:W-:Y:S01]  /*6850*/  VIADD R13, R17, UR10 ;  /* 0x0000000a110d7c36 */ /* 0x020fe20008000000 */
[----:B------:R2:W-:Y:S01]  /*6860*/  @P0 STG.E.U16 desc[UR22][R8.64], R18 ;  /* 0x0000001208000986 */ /* 0x0005e2000c101516 */
[C---:B------:R-:W-:Y:S01]  /*6870*/  VIADD R14, R2.reuse, 0x14 ;  /* 0x00000014020e7836 */ /* 0x040fe20000000000 */
[----:B------:R-:W-:Y:S01]  /*6880*/  F2FP.BF16.F32.PACK_AB R37, R101, R37 ;  /* 0x000000256525723e */ /* 0x000fe200000010ff */
[----:B------:R-:W-:Y:S01]  /*6890*/  VIADD R12, R2, 0x18 ;  /* 0x00000018020c7836 */ /* 0x000fe20000000000 */
[----:B------:R4:W-:Y:S01]  /*68a0*/  @P6 STG.E.U16 desc[UR22][R10.64], R22 ;  /* 0x000000160a006986 */ /* 0x0009e2000c101516 */
[----:B------:R-:W-:-:S02]  /*68b0*/  ISETP.LT.AND P6, PT, R0, UR6, !P2 ;  /* 0x0000000600007c0c */ /* 0x000fc4000d7c1270 */
[----:B------:R-:W-:Y:S01]  /*68c0*/  ISETP.LT.AND P2, PT, R3, UR6, !P2 ;  /* 0x0000000603007c0c */ /* 0x000fe2000d741270 */
[----:B-1----:R-:W-:Y:S01]  /*68d0*/  IMAD.WIDE R6, R17, 0x2, R4 ;  /* 0x0000000211067825 */ /* 0x002fe200078e0204 */
[----:B------:R-:W-:Y:S02]  /*68e0*/  ISETP.GE.AND P3, PT, R14, UR7, PT ;  /* 0x000000070e007c0c */ /* 0x000fe4000bf66270 */
[----:B------:R-:W-:Y:S01]  /*68f0*/  PRMT R17, R24, 0x7632, R17 ;  /* 0x0000763218117816 */ /* 0x000fe20000000011 */
[C---:B--2---:R-:W-:Y:S01]  /*6900*/  IMAD.WIDE R8, R13.reuse, 0x2, R68 ;  /* 0x000000020d087825 */ /* 0x044fe200078e0244 */
[----:B------:R1:W-:Y:S01]  /*6910*/  @P1 STG.E.U16 desc[UR22][R6.64], R15 ;  /* 0x0000000f06001986 */ /* 0x0003e2000c101516 */
[----:B------:R-:W-:Y:S02]  /*6920*/  ISETP.GE.AND P1, PT, R12, UR7, PT ;  /* 0x000000070c007c0c */ /* 0x000fe4000bf26270 */
[----:B----4-:R-:W-:Y:S01]  /*6930*/  IMAD.WIDE R10, R13, 0x2, R4 ;  /* 0x000000020d0a7825 */ /* 0x010fe200078e0204 */
[----:B------:R-:W-:Y:S01]  /*6940*/  PRMT R18, R25, 0x7632, R18 ;  /* 0x0000763219127816 */ /* 0x000fe20000000012 */
[----:B------:R2:W-:Y:S01]  /*6950*/  @P6 STG.E.U16 desc[UR22][R8.64], R23 ;  /* 0x0000001708006986 */ /* 0x0005e2000c101516 */
[----:B------:R-:W-:Y:S01]  /*6960*/  ISETP.LT.AND P6, PT, R0, UR6, !P4 ;  /* 0x0000000600007c0c */ /* 0x000fe2000e7c1270 */
[----:B------:R-:W-:Y:S01]  /*6970*/  VIADD R14, R2, 0x16 ;  /* 0x00000016020e7836 */ /* 0x000fe20000000000 */
[----:B------:R-:W-:Y:S01]  /*6980*/  ISETP.LT.AND P4, PT, R3, UR6, !P4 ;  /* 0x0000000603007c0c */ /* 0x000fe2000e781270 */
[----:B------:R4:W-:Y:S01]  /*6990*/  @P2 STG.E.U16 desc[UR22][R10.64], R16 ;  /* 0x000000100a002986 */ /* 0x0009e2000c101516 */
[----:B------:R-:W-:Y:S01]  /*69a0*/  ISETP.LT.AND P2, PT, R0, UR6, !P3 ;  /* 0x0000000600007c0c */ /* 0x000fe2000df41270 */
[----:B------:R-:W-:Y:S01]  /*69b0*/  VIADD R13, R13, UR10 ;  /* 0x0000000a0d0d7c36 */ /* 0x000fe20008000000 */
[----:B------:R-:W-:-:S02]  /*69c0*/  ISETP.LT.AND P3, PT, R3, UR6, !P3 ;  /* 0x0000000603007c0c */ /* 0x000fc4000df61270 */
[----:B------:R-:W-:Y:S01]  /*69d0*/  ISETP.GE.AND P5, PT, R14, UR7, PT ;  /* 0x000000070e007c0c */ /* 0x000fe2000bfa6270 */
[----:B-1----:R-:W-:Y:S01]  /*69e0*/  VIADD R15, R13, UR10 ;  /* 0x0000000a0d0f7c36 */ /* 0x002fe20008000000 */
[----:B------:R-:W-:Y:S01]  /*69f0*/  F2FP.BF16.F32.PACK_AB R38, R102, R38 ;  /* 0x000000266626723e */ /* 0x000fe200000010ff */
[----:B------:R-:W-:Y:S01]  /*6a00*/  VIADD R14, R2, 0x17 ;  /* 0x00000017020e7836 */ /* 0x000fe20000000000 */
[----:B------:R-:W-:Y:S01]  /*6a10*/  F2FP.BF16.F32.PACK_AB R39, R103, R39 ;  /* 0x000000276727723e */ /* 0x000fe200000010ff */
[C---:B------:R-:W-:Y:S01]  /*6a20*/  IMAD.WIDE R6, R13.reuse, 0x2, R68 ;  /* 0x000000020d067825 */ /* 0x040fe200078e0244 */
[----:B------:R-:W-:Y:S02]  /*6a30*/  F2FP.BF16.F32.PACK_AB R40, R104, R40 ;  /* 0x000000286828723e */ /* 0x000fe400000010ff */
[----:B------:R-:W-:Y:S01]  /*6a40*/  ISETP.GE.AND P0, PT, R14, UR7, PT ;  /* 0x000000070e007c0c */ /* 0x000fe2000bf06270 */
[----:B--2---:R-:W-:Y:S01]  /*6a50*/  IMAD.WIDE R8, R13, 0x2, R4 ;  /* 0x000000020d087825 */ /* 0x004fe200078e0204 */
[----:B------:R1:W-:Y:S01]  /*6a60*/  @P2 STG.E.U16 desc[UR22][R6.64], R24 ;  /* 0x0000001806002986 */ /* 0x0003e2000c101516 */
[----:B------:R-:W-:-:S02]  /*6a70*/  F2FP.BF16.F32.PACK_AB R41, R105, R41 ;  /* 0x000000296929723e */ /* 0x000fc400000010ff */
[C---:B----4-:R-:W-:Y:S01]  /*6a80*/  IMAD.WIDE R10, R15.reuse, 0x2, R68 ;  /* 0x000000020f0a7825 */ /* 0x050fe200078e0244 */
[----:B------:R2:W-:Y:S01]  /*6a90*/  @P3 STG.E.U16 desc[UR22][R8.64], R17 ;  /* 0x0000001108003986 */ /* 0x0005e2000c101516 */
[C---:B------:R-:W-:Y:S02]  /*6aa0*/  ISETP.LT.AND P3, PT, R0.reuse, UR6, !P5 ;  /* 0x0000000600007c0c */ /* 0x040fe4000ef61270 */
[----:B------:R-:W-:Y:S01]  /*6ab0*/  IMAD.WIDE R12, R15, 0x2, R4 ;  /* 0x000000020f0c7825 */ /* 0x000fe200078e0204 */
[----:B------:R4:W-:Y:S01]  /*6ac0*/  @P6 STG.E.U16 desc[UR22][R10.64], R25 ;  /* 0x000000190a006986 */ /* 0x0009e2000c101516 */
[----:B------:R-:W-:Y:S02]  /*6ad0*/  ISETP.LT.AND P5, PT, R3, UR6, !P5 ;  /* 0x0000000603007c0c */ /* 0x000fe4000efa1270 */
[----:B------:R-:W-:Y:S01]  /*6ae0*/  VIADD R15, R15, UR10 ;  /* 0x0000000a0f0f7c36 */ /* 0x000fe20008000000 */
[----:B------:R-:W-:Y:S01]  /*6af0*/  ISETP.LT.AND P6, PT, R0, UR6, !P0 ;  /* 0x0000000600007c0c */ /* 0x000fe2000c7c1270 */
[----:B------:R5:W-:Y:S01]  /*6b00*/  @P4 STG.E.U16 desc[UR22][R12.64], R18 ;  /* 0x000000120c004986 */ /* 0x000be2000c101516 */
[----:B------:R-:W-:Y:S01]  /*6b10*/  ISETP.LT.AND P0, PT, R3, UR6, !P0 ;  /* 0x0000000603007c0c */ /* 0x000fe2000c701270 */
[----:B-1----:R-:W-:Y:S01]  /*6b20*/  IMAD.WIDE R6, R15, 0x2, R68 ;  /* 0x000000020f067825 */ /* 0x002fe200078e0244 */
[----:B------:R-:W-:-:S02]  /*6b30*/  F2FP.BF16.F32.PACK_AB R42, R106, R42 ;  /* 0x0000002a6a2a723e */ /* 0x000fc400000010ff */
[----:B------:R-:W-:Y:S01]  /*6b40*/  F2FP.BF16.F32.PACK_AB R43, R107, R43 ;  /* 0x0000002b6b2b723e */ /* 0x000fe200000010ff */
[C---:B--2---:R-:W-:Y:S01]  /*6b50*/  VIADD R17, R15.reuse, UR10 ;  /* 0x0000000a0f117c36 */ /* 0x044fe20008000000 */
[----:B------:R1:W-:Y:S01]  /*6b60*/  @P3 STG.E.U16 desc[UR22][R6.64], R26 ;  /* 0x0000001a06003986 */ /* 0x0003e2000c101516 */
[----:B------:R-:W-:Y:S01]  /*6b70*/  IMAD.WIDE R8, R15, 0x2, R4 ;  /* 0x000000020f087825 */ /* 0x000fe200078e0204 */
[----:B------:R-:W-:Y:S02]  /*6b80*/  PRMT R15, R27, 0x7632, R15 ;  /* 0x000076321b0f7816 */ /* 0x000fe4000000000f */
[----:B------:R-:W-:Y:S01]  /*6b90*/  F2FP.BF16.F32.PACK_AB R44, R108, R44 ;  /* 0x0000002c6c2c723e */ /* 0x000fe200000010ff */
[----:B----4-:R-:W-:Y:S01]  /*6ba0*/  IMAD.WIDE R10, R17, 0x2, R68 ;  /* 0x00000002110a7825 */ /* 0x010fe200078e0244 */
[----:B-----5:R-:W-:Y:S02]  /*6bb0*/  PRMT R18, R26, 0x7632, R18 ;  /* 0x000076321a127816 */ /* 0x020fe40000000012 */
[----:B------:R-:W-:Y:S01]  /*6bc0*/  F2FP.BF16.F32.PACK_AB R45, R109, R45 ;  /* 0x0000002d6d2d723e */ /* 0x000fe200000010ff */
[----:B------:R-:W-:Y:S01]  /*6bd0*/  VIADD R16, R2, 0x1a ;  /* 0x0000001a02107836 */ /* 0x000fe20000000000 */
[----:B------:R-:W-:Y:S01]  /*6be0*/  F2FP.BF16.F32.PACK_AB R46, R110, R46 ;  /* 0x0000002e6e2e723e */ /* 0x000fe200000010ff */
[----:B------:R2:W-:Y:S01]  /*6bf0*/  @P5 STG.E.U16 desc[UR22][R8.64], R18 ;  /* 0x0000001208005986 */ /* 0x0005e2000c101516 */
[----:B------:R-:W-:Y:S01]  /*6c00*/  VIADD R13, R17, UR10 ;  /* 0x0000000a110d7c36 */ /* 0x000fe20008000000 */
[----:B------:R-:W-:Y:S01]  /*6c10*/  F2FP.BF16.F32.PACK_AB R47, R111, R47 ;  /* 0x0000002f6f2f723e */ /* 0x000fe200000010ff */
[----:B------:R-:W-:Y:S01]  /*6c20*/  VIADD R14, R2, 0x19 ;  /* 0x00000019020e7836 */ /* 0x000fe20000000000 */
[----:B------:R4:W-:Y:S01]  /*6c30*/  @P6 STG.E.U16 desc[UR22][R10.64], R27 ;  /* 0x0000001b0a006986 */ /* 0x0009e2000c101516 */
[----:B------:R-:W-:Y:S01]  /*6c40*/  ISETP.LT.AND P6, PT, R0, UR6, !P1 ;  /* 0x0000000600007c0c */ /* 0x000fe2000cfc1270 */
[----:B-1----:R-:W-:Y:S01]  /*6c50*/  IMAD.WIDE R6, R17, 0x2, R4 ;  /* 0x0000000211067825 */ /* 0x002fe200078e0204 */
[----:B------:R-:W-:-:S02]  /*6c60*/  ISETP.LT.AND P1, PT, R3, UR6, !P1 ;  /* 0x0000000603007c0c */ /* 0x000fc4000cf21270 */
[----:B------:R-:W-:Y:S01]  /*6c70*/  ISETP.GE.AND P4, PT, R16, UR7, PT ;  /* 0x0000000710007c0c */ /* 0x000fe2000bf86270 */
[----:B------:R-:W-:Y:S01]  /*6c80*/  VIADD R12, R2, 0x1d ;  /* 0x0000001d020c7836 */ /* 0x000fe20000000000 */
[----:B------:R-:W-:Y:S01]  /*6c90*/  PRMT R16, R28, 0x7632, R16 ;  /* 0x000076321c107816 */ /* 0x000fe20000000010 */
[----:B--2---:R-:W-:Y:S01]  /*6ca0*/  IMAD.WIDE R8, R13, 0x2, R68 ;  /* 0x000000020d087825 */ /* 0x004fe200078e0244 */
[----:B------:R-:W-:Y:S01]  /*6cb0*/  ISETP.GE.AND P2, PT, R14, UR7, PT ;  /* 0x000000070e007c0c */ /* 0x000fe2000bf46270 */
[----:B------:R1:W-:Y:S01]  /*6cc0*/  @P0 STG.E.U16 desc[UR22][R6.64], R15 ;  /* 0x0000000f06000986 */ /* 0x0003e2000c101516 */
[----:B------:R-:W-:Y:S01]  /*6cd0*/  PRMT R17, R29, 0x7632, R17 ;  /* 0x000076321d117816 */ /* 0x000fe20000000011 */
[C---:B----4-:R-:W-:Y:S01]  /*6ce0*/  IMAD.WIDE R10, R13.reuse, 0x2, R4 ;  /* 0x000000020d0a7825 */ /* 0x050fe200078e0204 */
[----:B------:R-:W-:Y:S01]  /*6cf0*/  ISETP.GE.AND P0, PT, R12, UR7, PT ;  /* 0x000000070c007c0c */ /* 0x000fe2000bf06270 */
[----:B------:R2:W-:Y:S01]  /*6d00*/  @P6 STG.E.U16 desc[UR22][R8.64], R28 ;  /* 0x0000001c08006986 */ /* 0x0005e2000c101516 */
[C---:B------:R-:W-:Y:S01]  /*6d10*/  ISETP.LT.AND P6, PT, R0.reuse, UR6, !P4 ;  /* 0x0000000600007c0c */ /* 0x040fe2000e7c1270 */
[----:B------:R-:W-:Y:S01]  /*6d20*/  VIADD R13, R13, UR10 ;  /* 0x0000000a0d0d7c36 */ /* 0x000fe20008000000 */
[C---:B------:R-:W-:Y:S01]  /*6d30*/  ISETP.LT.AND P4, PT, R3.reuse, UR6, !P4 ;  /* 0x0000000603007c0c */ /* 0x040fe2000e781270 */
[----:B------:R4:W-:Y:S01]  /*6d40*/  @P1 STG.E.U16 desc[UR22][R10.64], R16 ;  /* 0x000000100a001986 */ /* 0x0009e2000c101516 */
[----:B------:R-:W-:Y:S01]  /*6d50*/  ISETP.LT.AND P1, PT, R0, UR6, !P2 ;  /* 0x0000000600007c0c */ /* 0x000fe2000d721270 */
[----:B------:R-:W-:Y:S01]  /*6d60*/  VIADD R14, R2, 0x1b ;  /* 0x0000001b020e7836 */ /* 0x000fe20000000000 */
[----:B------:R-:W-:Y:S01]  /*6d70*/  ISETP.LT.AND P2, PT, R3, UR6, !P2 ;  /* 0x0000000603007c0c */ /* 0x000fe2000d741270 */
[C---:B-1----:R-:W-:Y:S01]  /*6d80*/  VIADD R15, R13.reuse, UR10 ;  /* 0x0000000a0d0f7c36 */ /* 0x042fe20008000000 */
[----:B------:R-:W-:Y:S01]  /*6d90*/  PRMT R18, R30, 0x7632, R18 ;  /* 0x000076321e127816 */ /* 0x000fe20000000012 */
[----:B------:R-:W-:Y:S01]  /*6da0*/  IMAD.WIDE R6, R13, 0x2, R68 ;  /* 0x000000020d067825 */ /* 0x000fe200078e0244 */
[----:B------:R-:W-:-:S02]  /*6db0*/  ISETP.GE.AND P3, PT, R14, UR7, PT ;  /* 0x000000070e007c0c */ /* 0x000fc4000bf66270 */
[----:B------:R-:W-:Y:S01]  /*6dc0*/  F2FP.BF16.F32.PACK_AB R48, R112, R48 ;  /* 0x000000307030723e */ /* 0x000fe200000010ff */
[----:B--2---:R-:W-:Y:S01]  /*6dd0*/  IMAD.WIDE R8, R13, 0x2, R4 ;  /* 0x000000020d087825 */ /* 0x004fe200078e0204 */
[----:B------:R-:W-:Y:S02]  /*6de0*/  F2FP.BF16.F32.PACK_AB R49, R113, R49 ;  /* 0x000000317131723e */ /* 0x000fe400000010ff */
[----:B------:R-:W-:Y:S01]  /*6df0*/  F2FP.BF16.F32.PACK_AB R50, R114, R50 ;  /* 0x000000327232723e */ /* 0x000fe200000010ff */
[----:B------:R-:W-:Y:S01]  /*6e00*/  VIADD R14, R2, 0x1c ;  /* 0x0000001c020e7836 */ /* 0x000fe20000000000 */
[----:B------:R1:W-:Y:S01]  /*6e10*/  @P1 STG.E.U16 desc[UR22][R6.64], R29 ;  /* 0x0000001d06001986 */ /* 0x0003e2000c101516 */
[----:B----4-:R-:W-:Y:S01]  /*6e20*/  IMAD.WIDE R10, R15, 0x2, R68 ;  /* 0x000000020f0a7825 */ /* 0x010fe200078e0244 */
[----:B------:R-:W-:Y:S02]  /*6e30*/  F2FP.BF16.F32.PACK_AB R51, R115, R51 ;  /* 0x000000337333723e */ /* 0x000fe400000010ff */
[----:B------:R2:W-:Y:S01]  /*6e40*/  @P2 STG.E.U16 desc[UR22][R8.64], R17 ;  /* 0x0000001108002986 */ /* 0x0005e2000c101516 */
[----:B------:R-:W-:Y:S01]  /*6e50*/  IMAD.WIDE R12, R15, 0x2, R4 ;  /* 0x000000020f0c7825 */ /* 0x000fe200078e0204 */
[----:B------:R-:W-:-:S02]  /*6e60*/  ISETP.GE.AND P5, PT, R14, UR7, PT ;  /* 0x000000070e007c0c */ /* 0x000fc4000bfa6270 */
[----:B------:R4:W-:Y:S01]  /*6e70*/  @P6 STG.E.U16 desc[UR22][R10.64], R30 ;  /* 0x0000001e0a006986 */ /* 0x0009e2000c101516 */
[----:B------:R-:W-:Y:S01]  /*6e80*/  VIADD R15, R15, UR10 ;  /* 0x0000000a0f0f7c36 */ /* 0x000fe20008000000 */
[----:B------:R-:W-:Y:S01]  /*6e90*/  ISETP.LT.AND P6, PT, R0, UR6, !P5 ;  /* 0x0000000600007c0c */ /* 0x000fe2000efc1270 */
[----:B------:R-:W-:Y:S01]  /*6ea0*/  VIADD R16, R2, 0x1f ;  /* 0x0000001f02107836 */ /* 0x000fe20000000000 */
[----:B------:R5:W-:Y:S01]  /*6eb0*/  @P4 STG.E.U16 desc[UR22][R12.64], R18 ;  /* 0x000000120c004986 */ /* 0x000be2000c101516 */
[----:B------:R-:W-:Y:S01]  /*6ec0*/  ISETP.LT.AND P4, PT, R0, UR6, !P3 ;  /* 0x0000000600007c0c */ /* 0x000fe2000df81270 */
[----:B-1----:R-:W-:Y:S01]  /*6ed0*/  IMAD.WIDE R6, R15, 0x2, R68 ;  /* 0x000000020f067825 */ /* 0x002fe200078e0244 */
[C---:B------:R-:W-:Y:S02]  /*6ee0*/  ISETP.LT.AND P3, PT, R3.reuse, UR6, !P3 ;  /* 0x0000000603007c0c */ /* 0x040fe4000df61270 */
[----:B------:R-:W-:Y:S01]  /*6ef0*/  ISETP.LT.AND P5, PT, R3, UR6, !P5 ;  /* 0x0000000603007c0c */ /* 0x000fe2000efa1270 */
[C---:B--2---:R-:W-:Y:S01]  /*6f00*/  VIADD R17, R15.reuse, UR10 ;  /* 0x0000000a0f117c36 */ /* 0x044fe20008000000 */
[----:B------:R-:W-:Y:S01]  /*6f10*/  ISETP.GE.AND P2, PT, R16, UR7, PT ;  /* 0x0000000710007c0c */ /* 0x000fe2000bf46270 */
[----:B------:R-:W-:Y:S01]  /*6f20*/  IMAD.WIDE R8, R15, 0x2, R4 ;  /* 0x000000020f087825 */ /* 0x000fe200078e0204 */
[----:B------:R-:W-:-:S02]  /*6f30*/  PRMT R15, R32, 0x7632, R15 ;  /* 0x00007632200f7816 */ /* 0x000fc4000000000f */
[----:B------:R-:W-:Y:S01]  /*6f40*/  PRMT R16, R33, 0x7632, R16 ;  /* 0x0000763221107816 */ /* 0x000fe20000000010 */
[----:B----4-:R-:W-:Y:S01]  /*6f50*/  IMAD.WIDE R10, R17, 0x2, R68 ;  /* 0x00000002110a7825 */ /* 0x010fe200078e0244 */
[----:B-----5:R-:W-:Y:S01]  /*6f60*/  PRMT R18, R31, 0x7632, R18 ;  /* 0x000076321f127816 */ /* 0x020fe20000000012 */
[----:B------:R1:W-:Y:S01]  /*6f70*/  @P4 STG.E.U16 desc[UR22][R6.64], R31 ;  /* 0x0000001f06004986 */ /* 0x0003e2000c101516 */
[----:B------:R-:W-:Y:S01]  /*6f80*/  F2FP.BF16.F32.PACK_AB R52, R116, R52 ;  /* 0x000000347434723e */ /* 0x000fe200000010ff */
[----:B------:R-:W-:Y:S01]  /*6f90*/  VIADD R13, R17, UR10 ;  /* 0x0000000a110d7c36 */ /* 0x000fe20008000000 */
[----:B------:R-:W-:Y:S01]  /*6fa0*/  F2FP.BF16.F32.PACK_AB R53, R117, R53 ;  /* 0x000000357535723e */ /* 0x000fe200000010ff */
[----:B------:R2:W-:Y:S01]  /*6fb0*/  @P3 STG.E.U16 desc[UR22][R8.64], R18 ;  /* 0x0000001208003986 */ /* 0x0005e2000c101516 */
[----:B------:R-:W-:Y:S01]  /*6fc0*/  VIADD R14, R2, 0x1e ;  /* 0x0000001e020e7836 */ /* 0x000fe20000000000 */
        /* <DEDUP_REMOVED lines=21> */
[----:B-1----:R-:W-:Y:S01]  /*7120*/  VIADD R15, R13, UR10 ;  /* 0x0000000a0d0f7c36 */ /* 0x002fe20008000000 */
[----:B------:R-:W-:Y:S01]  /*7130*/  F2FP.BF16.F32.PACK_AB R55, R119, R55 ;  /* 0x000000377737723e */ /* 0x000fe200000010ff */
        /* <DEDUP_REMOVED lines=27> */
[C---:B----4-:R-:W-:Y:S01]  /*72f0*/  IMAD.WIDE R10, R17.reuse, 0x2, R68 ;  /* 0x00000002110a7825 */ /* 0x050fe200078e0244 */
        /* <DEDUP_REMOVED lines=18> */
[C---:B----4-:R-:W-:Y:S01]  /*7420*/  IMAD.WIDE R10, R13.reuse, 0x2, R4 ;  /* 0x000000020d0a7825 */ /* 0x050fe200078e0204 */
        /* <DEDUP_REMOVED lines=40> */
[----:B------:R1:W-:Y:S02]  /*76b0*/  @P1 STG.E.U16 desc[UR22][R6.64], R41 ;  /* 0x0000002906001986 */ /* 0x0003e4000c101516 */
[----:B------:R-:W-:Y:S02]  /*76c0*/  VIADD R13, R17, UR10 ;  /* 0x0000000a110d7c36 */ /* 0x000fe40008000000 */
[----:B------:R2:W-:Y:S01]  /*76d0*/  @P2 STG.E.U16 desc[UR22][R8.64], R18 ;  /* 0x0000001208002986 */ /* 0x0005e2000c101516 */
[C---:B------:R-:W-:Y:S02]  /*76e0*/  VIADD R14, R2.reuse, 0x28 ;  /* 0x00000028020e7836 */ /* 0x040fe40000000000 */
        /* <DEDUP_REMOVED lines=21> */
[C---:B-1----:R-:W-:Y:S02]  /*7840*/  VIADD R15, R13.reuse, UR10 ;  /* 0x0000000a0d0f7c36 */ /* 0x042fe40008000000 */
[----:B------:R-:W-:Y:S02]  /*7850*/  VIADD R14, R2, 0x2b ;  /* 0x0000002b020e7836 */ /* 0x000fe40000000000 */
[----:B------:R-:W-:-:S03]  /*7860*/  IMAD.WIDE R6, R13, 0x2, R68 ;  /* 0x000000020d067825 */ /* 0x000fc600078e0244 */
[----:B------:R-:W-:Y:S01]  /*7870*/  ISETP.GE.AND P2, PT, R14, UR7, PT ;  /* 0x000000070e007c0c */ /* 0x000fe2000bf46270 */
[----:B--2---:R-:W-:Y:S01]  /*7880*/  IMAD.WIDE R8, R13, 0x2, R4 ;  /* 0x000000020d087825 */ /* 0x004fe200078e0204 */
[----:B------:R1:W-:Y:S03]  /*7890*/  @P3 STG.E.U16 desc[UR22][R6.64], R44 ;  /* 0x0000002c06003986 */ /* 0x0003e6000c101516 */
[C---:B----4-:R-:W-:Y:S01]  /*78a0*/  IMAD.WIDE R10, R15.reuse, 0x2, R68 ;  /* 0x000000020f0a7825 */ /* 0x050fe200078e0244 */
[----:B------:R2:W-:Y:S01]  /*78b0*/  @P5 STG.E.U16 desc[UR22][R8.64], R17 ;  /* 0x0000001108005986 */ /* 0x0005e2000c101516 */
[----:B------:R-:W-:Y:S02]  /*78c0*/  ISETP.LT.AND P5, PT, R0, UR6, !P1 ;  /* 0x0000000600007c0c */ /* 0x000fe4000cfa1270 */
[----:B------:R-:W-:Y:S01]  /*78d0*/  IMAD.WIDE R12, R15, 0x2, R4 ;  /* 0x000000020f0c7825 */ /* 0x000fe200078e0204 */
[----:B------:R-:W-:Y:S01]  /*78e0*/  @P6 STG.E.U16 desc[UR22][R10.64], R45 ;  /* 0x0000002d0a006986 */ /* 0x000fe2000c101516 */
[----:B------:R-:W-:-:S02]  /*78f0*/  ISETP.LT.AND P1, PT, R3, UR6, !P1 ;  /* 0x0000000603007c0c */ /* 0x000fc4000cf21270 */
[----:B------:R-:W-:Y:S01]  /*7900*/  VIADD R15, R15, UR10 ;  /* 0x0000000a0f0f7c36 */ /* 0x000fe20008000000 */
[----:B------:R-:W-:Y:S01]  /*7910*/  ISETP.LT.AND P6, PT, R0, UR6, !P2 ;  /* 0x0000000600007c0c */ /* 0x000fe2000d7c1270 */
[----:B------:R4:W-:Y:S01]  /*7920*/  @P0 STG.E.U16 desc[UR22][R12.64], R18 ;  /* 0x000000120c000986 */ /* 0x0009e2000c101516 */
[----:B------:R-:W-:Y:S01]  /*7930*/  ISETP.LT.AND P2, PT, R3, UR6, !P2 ;  /* 0x0000000603007c0c */ /* 0x000fe2000d741270 */
[----:B-1----:R-:W-:-:S04]  /*7940*/  IMAD.WIDE R6, R15, 0x2, R68 ;  /* 0x000000020f067825 */ /* 0x002fc800078e0244 */
[C---:B--2---:R-:W-:Y:S01]  /*7950*/  VIADD R17, R15.reuse, UR10 ;  /* 0x0000000a0f117c36 */ /* 0x044fe20008000000 */
[----:B------:R1:W-:Y:S01]  /*7960*/  @P5 STG.E.U16 desc[UR22][R6.64], R46 ;  /* 0x0000002e06005986 */ /* 0x0003e2000c101516 */
[----:B------:R-:W-:Y:S01]  /*7970*/  IMAD.WIDE R8, R15, 0x2, R4 ;  /* 0x000000020f087825 */ /* 0x000fe200078e0204 */
[----:B------:R-:W-:Y:S02]  /*7980*/  PRMT R15, R47, 0x7632, R15 ;  /* 0x000076322f0f7816 */ /* 0x000fe4000000000f */
[----:B----4-:R-:W-:Y:S01]  /*7990*/  PRMT R18, R46, 0x7632, R18 ;  /* 0x000076322e127816 */ /* 0x010fe20000000012 */
[----:B------:R-:W-:-:S04]  /*79a0*/  IMAD.WIDE R10, R17, 0x2, R68 ;  /* 0x00000002110a7825 */ /* 0x000fc800078e0244 */
[----:B------:R2:W-:Y:S01]  /*79b0*/  @P1 STG.E.U16 desc[UR22][R8.64], R18 ;  /* 0x0000001208001986 */ /* 0x0005e2000c101516 */
[----:B------:R-:W-:Y:S02]  /*79c0*/  VIADD R16, R2, 0x2e ;  /* 0x0000002e02107836 */ /* 0x000fe40000000000 */
[----:B------:R-:W-:Y:S01]  /*79d0*/  VIADD R13, R17, UR10 ;  /* 0x0000000a110d7c36 */ /* 0x000fe20008000000 */
[----:B------:R4:W-:Y:S01]  /*79e0*/  @P6 STG.E.U16 desc[UR22][R10.64], R47 ;  /* 0x0000002f0a006986 */ /* 0x0009e2000c101516 */
[----:B------:R-:W-:Y:S01]  /*79f0*/  ISETP.LT.AND P6, PT, R0, UR6, !P4 ;  /* 0x0000000600007c0c */ /* 0x000fe2000e7c1270 */
[----:B------:R-:W-:Y:S01]  /*7a00*/  VIADD R14, R2, 0x2d ;  /* 0x0000002d020e7836 */ /* 0x000fe20000000000 */
[----:B------:R-:W-:Y:S01]  /*7a10*/  ISETP.LT.AND P4, PT, R3, UR6, !P4 ;  /* 0x0000000603007c0c */ /* 0x000fe2000e781270 */
[----:B-1----:R-:W-:Y:S01]  /*7a20*/  IMAD.WIDE R6, R17, 0x2, R4 ;  /* 0x0000000211067825 */ /* 0x002fe200078e0204 */
[----:B------:R-:W-:Y:S02]  /*7a30*/  ISETP.GE.AND P0, PT, R16, UR7, PT ;  /* 0x0000000710007c0c */ /* 0x000fe4000bf06270 */
[----:B------:R-:W-:Y:S01]  /*7a40*/  PRMT R16, R48, 0x7632, R16 ;  /* 0x0000763230107816 */ /* 0x000fe20000000010 */
[----:B--2---:R-:W-:Y:S01]  /*7a50*/  IMAD.WIDE R8, R13, 0x2, R68 ;  /* 0x000000020d087825 */ /* 0x004fe200078e0244 */
[----:B------:R-:W-:Y:S01]  /*7a60*/  ISETP.GE.AND P3, PT, R14, UR7, PT ;  /* 0x000000070e007c0c */ /* 0x000fe2000bf66270 */
[----:B------:R1:W-:Y:S01]  /*7a70*/  @P2 STG.E.U16 desc[UR22][R6.64], R15 ;  /* 0x0000000f06002986 */ /* 0x0003e2000c101516 */
[----:B------:R-:W-:Y:S01]  /*7a80*/  PRMT R17, R49, 0x7632, R17 ;  /* 0x0000763231117816 */ /* 0x000fe20000000011 */
        /* <DEDUP_REMOVED lines=10> */
[----:B-1----:R-:W-:-:S03]  /*7b30*/  IMAD.WIDE R6, R13, 0x2, R68 ;  /* 0x000000020d067825 */ /* 0x002fc600078e0244 */
[----:B------:R-:W-:Y:S01]  /*7b40*/  ISETP.GE.AND P5, PT, R14, UR7, PT ;  /* 0x000000070e007c0c */ /* 0x000fe2000bfa6270 */
[----:B--2---:R-:W-:-:S04]  /*7b50*/  IMAD.WIDE R8, R13, 0x2, R4 ;  /* 0x000000020d087825 */ /* 0x004fc800078e0204 */
[C---:B------:R-:W-:Y:S02]  /*7b60*/  VIADD R12, R2.reuse, 0x31 ;  /* 0x00000031020c7836 */ /* 0x040fe40000000000 */
[----:B------:R-:W-:Y:S01]  /*7b70*/  VIADD R15, R13, UR10 ;  /* 0x0000000a0d0f7c36 */ /* 0x000fe20008000000 */
[----:B------:R1:W-:Y:S01]  /*7b80*/  @P4 STG.E.U16 desc[UR22][R6.64], R49 ;  /* 0x0000003106004986 */ /* 0x0003e2000c101516 */
[----:B------:R-:W-:Y:S01]  /*7b90*/  VIADD R14, R2, 0x30 ;  /* 0x00000030020e7836 */ /* 0x000fe20000000000 */
[----:B------:R-:W-:Y:S01]  /*7ba0*/  ISETP.GE.AND P2, PT, R12, UR7, PT ;  /* 0x000000070c007c0c */ /* 0x000fe2000bf46270 */
[----:B----4-:R-:W-:Y:S01]  /*7bb0*/  IMAD.WIDE R10, R15, 0x2, R68 ;  /* 0x000000020f0a7825 */ /* 0x010fe200078e0244 */
[----:B------:R2:W-:Y:S01]  /*7bc0*/  @P3 STG.E.U16 desc[UR22][R8.64], R17 ;  /* 0x0000001108003986 */ /* 0x0005e2000c101516 */
[----:B------:R-:W-:Y:S02]  /*7bd0*/  ISETP.LT.AND P3, PT, R0, UR6, !P5 ;  /* 0x0000000600007c0c */ /* 0x000fe4000ef61270 */
[----:B------:R-:W-:Y:S01]  /*7be0*/  ISETP.LT.AND P5, PT, R3, UR6, !P5 ;  /* 0x0000000603007c0c */ /* 0x000fe2000efa1270 */
[C---:B------:R-:W-:Y:S01]  /*7bf0*/  IMAD.WIDE R12, R15.reuse, 0x2, R4 ;  /* 0x000000020f0c7825 */ /* 0x040fe200078e0204 */
[----:B------:R-:W-:Y:S01]  /*7c00*/  ISETP.GE.AND P1, PT, R14, UR7, PT ;  /* 0x000000070e007c0c */ /* 0x000fe2000bf26270 */
[----:B------:R-:W-:Y:S02]  /*7c10*/  @P6 STG.E.U16 desc[UR22][R10.64], R50 ;  /* 0x000000320a006986 */ /* 0x000fe4000c101516 */
[----:B------:R-:W-:Y:S01]  /*7c20*/  VIADD R15, R15, UR10 ;  /* 0x0000000a0f0f7c36 */ /* 0x000fe20008000000 */
[----:B------:R-:W-:Y:S01]  /*7c30*/  ISETP.LT.AND P6, PT, R0, UR6, !P1 ;  /* 0x0000000600007c0c */ /* 0x000fe2000cfc1270 */
[----:B------:R4:W-:Y:S01]  /*7c40*/  @P0 STG.E.U16 desc[UR22][R12.64], R18 ;  /* 0x000000120c000986 */ /* 0x0009e2000c101516 */
[----:B------:R-:W-:Y:S01]  /*7c50*/  ISETP.LT.AND P1, PT, R3, UR6, !P1 ;  /* 0x0000000603007c0c */ /* 0x000fe2000cf21270 */
[----:B-1----:R-:W-:-:S04]  /*7c60*/  IMAD.WIDE R6, R15, 0x2, R68 ;  /* 0x000000020f067825 */ /* 0x002fc800078e0244 */
[C---:B--2---:R-:W-:Y:S01]  /*7c70*/  IMAD.WIDE R8, R15.reuse, 0x2, R4 ;  /* 0x000000020f087825 */ /* 0x044fe200078e0204 */
[----:B------:R1:W-:Y:S03]  /*7c80*/  @P3 STG.E.U16 desc[UR22][R6.64], R51 ;  /* 0x0000003306003986 */ /* 0x0003e6000c101516 */
[----:B------:R-:W-:Y:S01]  /*7c90*/  VIADD R17, R15, UR10 ;  /* 0x0000000a0f117c36 */ /* 0x000fe20008000000 */
[----:B------:R-:W-:Y:S01]  /*7ca0*/  PRMT R15, R52, 0x7632, R15 ;  /* 0x00007632340f7816 */ /* 0x000fe2000000000f */
[----:B------:R-:W-:Y:S01]  /*7cb0*/  VIADD R14, R2, 0x32 ;  /* 0x00000032020e7836 */ /* 0x000fe20000000000 */
[----:B----4-:R-:W-:Y:S01]  /*7cc0*/  PRMT R18, R51, 0x7632, R18 ;  /* 0x0000763233127816 */ /* 0x010fe20000000012 */
[----:B------:R-:W-:-:S03]  /*7cd0*/  IMAD.WIDE R10, R17, 0x2, R68 ;  /* 0x00000002110a7825 */ /* 0x000fc600078e0244 */
[----:B------:R-:W-:Y:S01]  /*7ce0*/  ISETP.GE.AND P4, PT, R14, UR7, PT ;  /* 0x000000070e007c0c */ /* 0x000fe2000bf86270 */
[----:B------:R2:W-:Y:S01]  /*7cf0*/  @P5 STG.E.U16 desc[UR22][R8.64], R18 ;  /* 0x0000001208005986 */ /* 0x0005e2000c101516 */
[----:B------:R-:W-:Y:S01]  /*7d00*/  ISETP.LT.AND P5, PT, R0, UR6, !P2 ;  /* 0x0000000600007c0c */ /* 0x000fe2000d7a1270 */
[----:B------:R-:W-:Y:S02]  /*7d10*/  VIADD R13, R17, UR10 ;  /* 0x0000000a110d7c36 */ /* 0x000fe40008000000 */
[----:B------:R4:W-:Y:S01]  /*7d20*/  @P6 STG.E.U16 desc[UR22][R10.64], R52 ;  /* 0x000000340a006986 */ /* 0x0009e2000c101516 */
[----:B------:R-:W-:Y:S01]  /*7d30*/  ISETP.LT.AND P6, PT, R3, UR6, !P2 ;  /* 0x0000000603007c0c */ /* 0x000fe2000d7c1270 */
[----:B-1----:R-:W-:Y:S01]  /*7d40*/  IMAD.WIDE R6, R17, 0x2, R4 ;  /* 0x0000000211067825 */ /* 0x002fe200078e0204 */
[----:B------:R-:W-:-:S03]  /*7d50*/  PRMT R17, R54, 0x7632, R17 ;  /* 0x0000763236117816 */ /* 0x000fc60000000011 */
[----:B------:R-:W-:Y:S01]  /*7d60*/  VIADD R16, R2, 0x33 ;  /* 0x0000003302107836 */ /* 0x000fe20000000000 */
[----:B------:R1:W-:Y:S01]  /*7d70*/  @P1 STG.E.U16 desc[UR22][R6.64], R15 ;  /* 0x0000000f06001986 */ /* 0x0003e2000c101516 */
[----:B--2---:R-:W-:Y:S01]  /*7d80*/  IMAD.WIDE R8, R13, 0x2, R68 ;  /* 0x000000020d087825 */ /* 0x004fe200078e0244 */
[----:B------:R-:W-:Y:S02]  /*7d90*/  PRMT R18, R55, 0x7632, R18 ;  /* 0x0000763237127816 */ /* 0x000fe40000000012 */
[----:B------:R-:W-:Y:S01]  /*7da0*/  ISETP.GE.AND P0, PT, R16, UR7, PT ;  /* 0x0000000710007c0c */ /* 0x000fe2000bf06270 */
[----:B----4-:R-:W-:Y:S01]  /*7db0*/  IMAD.WIDE R10, R13, 0x2, R4 ;  /* 0x000000020d0a7825 */ /* 0x010fe200078e0204 */
[----:B------:R2:W-:Y:S01]  /*7dc0*/  @P5 STG.E.U16 desc[UR22][R8.64], R53 ;  /* 0x0000003508005986 */ /* 0x0005e2000c101516 */
[----:B------:R-:W-:Y:S02]  /*7dd0*/  PRMT R16, R53, 0x7632, R16 ;  /* 0x0000763235107816 */ /* 0x000fe40000000010 */
[----:B------:R-:W-:Y:S01]  /*7de0*/  ISETP.LT.AND P5, PT, R0, UR6, !P4 ;  /* 0x0000000600007c0c */ /* 0x000fe2000e7a1270 */
[----:B------:R-:W-:Y:S01]  /*7df0*/  VIADD R13, R13, UR10 ;  /* 0x0000000a0d0d7c36 */ /* 0x000fe20008000000 */
[----:B------:R-:W-:Y:S01]  /*7e00*/  ISETP.LT.AND P4, PT, R3, UR6, !P4 ;  /* 0x0000000603007c0c */ /* 0x000fe2000e781270 */
[----:B------:R-:W-:Y:S01]  /*7e10*/  VIADD R14, R2, 0x34 ;  /* 0x00000034020e7836 */ /* 0x000fe20000000000 */
[----:B------:R4:W-:Y:S01]  /*7e20*/  @P6 STG.E.U16 desc[UR22][R10.64], R16 ;  /* 0x000000100a006986 */ /* 0x0009e2000c101516 */
[----:B------:R-:W-:Y:S01]  /*7e30*/  ISETP.LT.AND P6, PT, R0, UR6, !P0 ;  /* 0x0000000600007c0c */ /* 0x000fe2000c7c1270 */
[----:B-1----:R-:W-:Y:S01]  /*7e40*/  IMAD.WIDE R6, R13, 0x2, R68 ;  /* 0x000000020d067825 */ /* 0x002fe200078e0244 */
[----:B------:R-:W-:-:S02]  /*7e50*/  ISETP.LT.AND P0, PT, R3, UR6, !P0 ;  /* 0x0000000603007c0c */ /* 0x000fc4000c701270 */
[----:B------:R-:W-:Y:S01]  /*7e60*/  ISETP.GE.AND P3, PT, R14, UR7, PT ;  /* 0x000000070e007c0c */ /* 0x000fe2000bf66270 */
[----:B--2---:R-:W-:-:S03]  /*7e70*/  IMAD.WIDE R8, R13, 0x2, R4 ;  /* 0x000000020d087825 */ /* 0x004fc600078e0204 */
[----:B------:R1:W-:Y:S01]  /*7e80*/  @P5 STG.E.U16 desc[UR22][R6.64], R54 ;  /* 0x0000003606005986 */ /* 0x0003e2000c101516 */
[----:B------:R-:W-:Y:S02]  /*7e90*/  VIADD R15, R13, UR10 ;  /* 0x0000000a0d0f7c36 */ /* 0x000fe40008000000 */
[C---:B------:R-:W-:Y:S01]  /*7ea0*/  VIADD R14, R2.reuse, 0x35 ;  /* 0x00000035020e7836 */ /* 0x040fe20000000000 */
[----:B------:R2:W-:Y:S01]  /*7eb0*/  @P4 STG.E.U16 desc[UR22][R8.64], R17 ;  /* 0x0000001108004986 */ /* 0x0005e2000c101516 */
[----:B------:R-:W-:Y:S01]  /*7ec0*/  VIADD R12, R2, 0x36 ;  /* 0x00000036020c7836 */ /* 0x000fe20000000000 */
[----:B------:R-:W-:Y:S01]  /*7ed0*/  ISETP.LT.AND P4, PT, R0, UR6, !P3 ;  /* 0x0000000600007c0c */ /* 0x000fe2000df81270 */
[----:B----4-:R-:W-:Y:S01]  /*7ee0*/  IMAD.WIDE R10, R15, 0x2, R68 ;  /* 0x000000020f0a7825 */ /* 0x010fe200078e0244 */
[----:B------:R-:W-:Y:S02]  /*7ef0*/  ISETP.GE.AND P2, PT, R14, UR7, PT ;  /* 0x000000070e007c0c */ /* 0x000fe4000bf46270 */
[----:B------:R-:W-:Y:S01]  /*7f00*/  ISETP.LT.AND P3, PT, R3, UR6, !P3 ;  /* 0x0000000603007c0c */ /* 0x000fe2000df61270 */
[----:B------:R-:W-:Y:S01]  /*7f10*/  VIADD R14, R2, 0x37 ;  /* 0x00000037020e7836 */ /* 0x000fe20000000000 */
[----:B------:R-:W-:Y:S01]  /*7f20*/  ISETP.GE.AND P1, PT, R12, UR7, PT ;  /* 0x000000070c007c0c */ /* 0x000fe2000bf26270 */
[----:B------:R-:W-:Y:S01]  /*7f30*/  IMAD.WIDE R12, R15, 0x2, R4 ;  /* 0x000000020f0c7825 */ /* 0x000fe200078e0204 */
[----:B------:R-:W-:Y:S01]  /*7f40*/  @P6 STG.E.U16 desc[UR22][R10.64], R55 ;  /* 0x000000370a006986 */ /* 0x000fe2000c101516 */
[----:B------:R-:W-:-:S02]  /*7f50*/  ISETP.LT.AND P6, PT, R0, UR6, !P2 ;  /* 0x0000000600007c0c */ /* 0x000fc4000d7c1270 */
[----:B------:R-:W-:Y:S01]  /*7f60*/  VIADD R15, R15, UR10 ;  /* 0x0000000a0f0f7c36 */ /* 0x000fe20008000000 */
[----:B------:R4:W-:Y:S01]  /*7f70*/  @P0 STG.E.U16 desc[UR22][R12.64], R18 ;  /* 0x000000120c000986 */ /* 0x0009e2000c101516 */
[----:B------:R-:W-:Y:S01]  /*7f80*/  ISETP.LT.AND P2, PT, R3, UR6, !P2 ;  /* 0x0000000603007c0c */ /* 0x000fe2000d741270 */
[----:B------:R-:W-:Y:S01]  /*7f90*/  VIADD R16, R2, 0x38 ;  /* 0x0000003802107836 */ /* 0x000fe20000000000 */
[----:B------:R-:W-:Y:S01]  /*7fa0*/  ISETP.GE.AND P5, PT, R14, UR7, PT ;  /* 0x000000070e007c0c */ /* 0x000fe2000bfa6270 */
[----:B-1----:R-:W-:-:S03]  /*7fb0*/  IMAD.WIDE R6, R15, 0x2, R68 ;  /* 0x000000020f067825 */ /* 0x002fc600078e0244 */
[----:B------:R-:W-:Y:S01]  /*7fc0*/  ISETP.GE.AND P0, PT, R16, UR7, PT ;  /* 0x0000000710007c0c */ /* 0x000fe2000bf06270 */
[C---:B--2---:R-:W-:Y:S01]  /*7fd0*/  VIADD R17, R15.reuse, UR10 ;  /* 0x0000000a0f117c36 */ /* 0x044fe20008000000 */
[----:B------:R1:W-:Y:S01]  /*7fe0*/  @P4 STG.E.U16 desc[UR22][R6.64], R56 ;  /* 0x0000003806004986 */ /* 0x0003e2000c101516 */
[----:B------:R-:W-:Y:S01]  /*7ff0*/  IMAD.WIDE R8, R15, 0x2, R4 ;  /* 0x000000020f087825 */ /* 0x000fe200078e0204 */
[----:B------:R-:W-:Y:S02]  /*8000*/  PRMT R15, R57, 0x7632, R15 ;  /* 0x00007632390f7816 */ /* 0x000fe4000000000f */
[----:B----4-:R-:W-:Y:S01]  /*8010*/  PRMT R18, R56, 0x7632, R18 ;  /* 0x0000763238127816 */ /* 0x010fe20000000012 */
[----:B------:R-:W-:Y:S01]  /*8020*/  IMAD.WIDE R10, R17, 0x2, R68 ;  /* 0x00000002110a7825 */ /* 0x000fe200078e0244 */
[----:B------:R-:W-:-:S03]  /*8030*/  PRMT R16, R58, 0x7632, R16 ;  /* 0x000076323a107816 */ /* 0x000fc60000000010 */
        /* <DEDUP_REMOVED lines=9> */
[C---:B--2---:R-:W-:Y:S01]  /*80d0*/  IMAD.WIDE R8, R13.reuse, 0x2, R68 ;  /* 0x000000020d087825 */ /* 0x044fe200078e0244 */
[----:B------:R-:W-:Y:S02]  /*80e0*/  PRMT R18, R60, 0x7632, R18 ;  /* 0x000076323c127816 */ /* 0x000fe40000000012 */
[----:B------:R-:W-:Y:S01]  /*80f0*/  ISETP.GE.AND P4, PT, R14, UR7, PT ;  /* 0x000000070e007c0c */ /* 0x000fe2000bf86270 */
[----:B----4-:R-:W-:Y:S01]  /*8100*/  IMAD.WIDE R10, R13, 0x2, R4 ;  /* 0x000000020d0a7825 */ /* 0x010fe200078e0204 */
[----:B------:R2:W-:Y:S01]  /*8110*/  @P3 STG.E.U16 desc[UR22][R8.64], R58 ;  /* 0x0000003a08003986 */ /* 0x0005e2000c101516 */
[C---:B------:R-:W-:Y:S02]  /*8120*/  ISETP.LT.AND P3, PT, R0.reuse, UR6, !P5 ;  /* 0x0000000600007c0c */ /* 0x040fe4000ef61270 */
[----:B------:R-:W-:Y:S01]  /*8130*/  ISETP.LT.AND P5, PT, R3, UR6, !P5 ;  /* 0x0000000603007c0c */ /* 0x000fe2000efa1270 */
[----:B------:R4:W-:Y:S01]  /*8140*/  @P6 STG.E.U16 desc[UR22][R10.64], R16 ;  /* 0x000000100a006986 */ /* 0x0009e2000c101516 */
[----:B------:R-:W-:Y:S01]  /*8150*/  ISETP.LT.AND P6, PT, R0, UR6, !P0 ;  /* 0x0000000600007c0c */ /* 0x000fe2000c7c1270 */
[----:B------:R-:W-:Y:S01]  /*8160*/  VIADD R13, R13, UR10 ;  /* 0x0000000a0d0d7c36 */ /* 0x000fe20008000000 */
[----:B------:R-:W-:Y:S01]  /*8170*/  ISETP.LT.AND P0, PT, R3, UR6, !P0 ;  /* 0x0000000603007c0c */ /* 0x000fe2000c701270 */
[----:B------:R-:W-:-:S02]  /*8180*/  VIADD R14, R2, 0x3a ;  /* 0x0000003a020e7836 */ /* 0x000fc40000000000 */
[C---:B-1----:R-:W-:Y:S02]  /*8190*/  VIADD R15, R13.reuse, UR10 ;  /* 0x0000000a0d0f7c36 */ /* 0x042fe40008000000 */
[----:B------:R-:W-:Y:S01]  /*81a0*/  IMAD.WIDE R6, R13, 0x2, R68 ;  /* 0x000000020d067825 */ /* 0x000fe200078e0244 */
[----:B------:R-:W-:-:S03]  /*81b0*/  ISETP.GE.AND P1, PT, R14, UR7, PT ;  /* 0x000000070e007c0c */ /* 0x000fc6000bf26270 */
[----:B--2---:R-:W-:Y:S01]  /*81c0*/  IMAD.WIDE R8, R13, 0x2, R4 ;  /* 0x000000020d087825 */ /* 0x004fe200078e0204 */
[----:B------:R-:W-:Y:S03]  /*81d0*/  @P3 STG.E.U16 desc[UR22][R6.64], R59 ;  /* 0x0000003b06003986 */ /* 0x000fe6000c101516 */
[----:B------:R-:W-:Y:S01]  /*81e0*/  VIADD R12, R2, 0x3b ;  /* 0x0000003b020c7836 */ /* 0x000fe20000000000 */
[----:B------:R1:W-:Y:S01]  /*81f0*/  @P5 STG.E.U16 desc[UR22][R8.64], R17 ;  /* 0x0000001108005986 */ /* 0x0003e2000c101516 */
[C---:B----4-:R-:W-:Y:S01]  /*8200*/  IMAD.WIDE R10, R15.reuse, 0x2, R68 ;  /* 0x000000020f0a7825 */ /* 0x050fe200078e0244 */
[----:B------:R-:W-:Y:S02]  /*8210*/  ISETP.LT.AND P5, PT, R0, UR6, !P4 ;  /* 0x0000000600007c0c */ /* 0x000fe4000e7a1270 */
[----:B------:R-:W-:Y:S01]  /*8220*/  ISETP.GE.AND P2, PT, R12, UR7, PT ;  /* 0x000000070c007c0c */ /* 0x000fe2000bf46270 */
[----:B------:R-:W-:Y:S01]  /*8230*/  IMAD.WIDE R12, R15, 0x2, R4 ;  /* 0x000000020f0c7825 */ /* 0x000fe200078e0204 */
[----:B------:R-:W-:Y:S01]  /*8240*/  ISETP.LT.AND P4, PT, R3, UR6, !P4 ;  /* 0x0000000603007c0c */ /* 0x000fe2000e781270 */
[----:B------:R2:W-:Y:S01]  /*8250*/  @P6 STG.E.U16 desc[UR22][R10.64], R60 ;  /* 0x0000003c0a006986 */ /* 0x0005e2000c101516 */
[----:B------:R-:W-:Y:S01]  /*8260*/  ISETP.LT.AND P6, PT, R0, UR6, !P1 ;  /* 0x0000000600007c0c */ /* 0x000fe2000cfc1270 */
[----:B------:R-:W-:Y:S01]  /*8270*/  VIADD R15, R15, UR10 ;  /* 0x0000000a0f0f7c36 */ /* 0x000fe20008000000 */
[----:B------:R-:W-:Y:S01]  /*8280*/  ISETP.LT.AND P1, PT, R3, UR6, !P1 ;  /* 0x0000000603007c0c */ /* 0x000fe2000cf21270 */
[----:B------:R-:W-:Y:S01]  /*8290*/  VIADD R14, R2, 0x3c ;  /* 0x0000003c020e7836 */ /* 0x000fe20000000000 */
[----:B------:R4:W-:Y:S01]  /*82a0*/  @P0 STG.E.U16 desc[UR22][R12.64], R18 ;  /* 0x000000120c000986 */ /* 0x0009e2000c101516 */
[----:B-1----:R-:W-:-:S02]  /*82b0*/  VIADD R17, R15, UR10 ;  /* 0x0000000a0f117c36 */ /* 0x002fc40008000000 */
[----:B------:R-:W-:Y:S01]  /*82c0*/  IMAD.WIDE R6, R15, 0x2, R68 ;  /* 0x000000020f067825 */ /* 0x000fe200078e0244 */
[----:B------:R-:W-:-:S03]  /*82d0*/  ISETP.GE.AND P3, PT, R14, UR7, PT ;  /* 0x000000070e007c0c */ /* 0x000fc6000bf66270 */
[----:B------:R-:W-:Y:S01]  /*82e0*/  IMAD.WIDE R8, R15, 0x2, R4 ;  /* 0x000000020f087825 */ /* 0x000fe200078e0204 */
[----:B------:R1:W-:Y:S03]  /*82f0*/  @P5 STG.E.U16 desc[UR22][R6.64], R61 ;  /* 0x0000003d06005986 */ /* 0x0003e6000c101516 */
[----:B--2---:R-:W-:Y:S01]  /*8300*/  IMAD.WIDE R10, R17, 0x2, R68 ;  /* 0x00000002110a7825 */ /* 0x004fe200078e0244 */
[----:B----4-:R-:W-:-:S03]  /*8310*/  PRMT R12, R61, 0x7632, R12 ;  /* 0x000076323d0c7816 */ /* 0x010fc6000000000c */
[----:B------:R-:W-:Y:S02]  /*8320*/  VIADD R14, R2, 0x3e ;  /* 0x0000003e020e7836 */ /* 0x000fe40000000000 */
[----:B------:R2:W-:Y:S01]  /*8330*/  @P4 STG.E.U16 desc[UR22][R8.64], R12 ;  /* 0x0000000c08004986 */ /* 0x0005e2000c101516 */
[C---:B------:R-:W-:Y:S01]  /*8340*/  ISETP.LT.AND P4, PT, R0.reuse, UR6, !P2 ;  /* 0x0000000600007c0c */ /* 0x040fe2000d781270 */
[----:B------:R-:W-:Y:S01]  /*8350*/  VIADD R13, R17, UR10 ;  /* 0x0000000a110d7c36 */ /* 0x000fe20008000000 */
[----:B------:R-:W-:Y:S01]  /*8360*/  ISETP.LT.AND P2, PT, R3, UR6, !P2 ;  /* 0x0000000603007c0c */ /* 0x000fe2000d741270 */
[----:B------:R4:W-:Y:S01]  /*8370*/  @P6 STG.E.U16 desc[UR22][R10.64], R62 ;  /* 0x0000003e0a006986 */ /* 0x0009e2000c101516 */
[----:B------:R-:W-:Y:S01]  /*8380*/  ISETP.LT.AND P6, PT, R0, UR6, !P3 ;  /* 0x0000000600007c0c */ /* 0x000fe2000dfc1270 */
[----:B------:R-:W-:Y:S01]  /*8390*/  VIADD R16, R2, 0x3d ;  /* 0x0000003d02107836 */ /* 0x000fe20000000000 */
[----:B------:R-:W-:Y:S01]  /*83a0*/  ISETP.GE.AND P5, PT, R14, UR7, PT ;  /* 0x000000070e007c0c */ /* 0x000fe2000bfa6270 */
[----:B------:R-:W-:Y:S01]  /*83b0*/  VIADD R15, R13, UR10 ;  /* 0x0000000a0d0f7c36 */ /* 0x000fe20008000000 */
[----:B------:R-:W-:Y:S01]  /*83c0*/  PRMT R14, R62, 0x7632, R14 ;  /* 0x000076323e0e7816 */ /* 0x000fe2000000000e */
[----:B-1----:R-:W-:Y:S01]  /*83d0*/  IMAD.WIDE R6, R17, 0x2, R4 ;  /* 0x0000000211067825 */ /* 0x002fe200078e0204 */
[----:B------:R-:W-:-:S02]  /*83e0*/  ISETP.GE.AND P0, PT, R16, UR7, PT ;  /* 0x0000000710007c0c */ /* 0x000fc4000bf06270 */
[----:B------:R-:W-:Y:S01]  /*83f0*/  PRMT R16, R63, 0x7632, R16 ;  /* 0x000076323f107816 */ /* 0x000fe20000000010 */
[----:B--2---:R-:W-:Y:S01]  /*8400*/  IMAD.WIDE R8, R13, 0x2, R68 ;  /* 0x000000020d087825 */ /* 0x004fe200078e0244 */
[----:B------:R1:W-:Y:S01]  /*8410*/  @P1 STG.E.U16 desc[UR22][R6.64], R14 ;  /* 0x0000000e06001986 */ /* 0x0003e2000c101516 */
[----:B------:R-:W-:Y:S02]  /*8420*/  ISETP.LT.AND P3, PT, R3, UR6, !P3 ;  /* 0x0000000603007c0c */ /* 0x000fe4000df61270 */
[----:B----4-:R-:W-:Y:S01]  /*8430*/  IMAD.WIDE R10, R13, 0x2, R4 ;  /* 0x000000020d0a7825 */ /* 0x010fe200078e0204 */
[----:B------:R2:W-:Y:S01]  /*8440*/  @P4 STG.E.U16 desc[UR22][R8.64], R63 ;  /* 0x0000003f08004986 */ /* 0x0005e2000c101516 */
[----:B------:R-:W-:Y:S02]  /*8450*/  ISETP.LT.AND P4, PT, R0, UR6, !P5 ;  /* 0x0000000600007c0c */ /* 0x000fe4000ef81270 */
[----:B------:R-:W-:Y:S01]  /*8460*/  IMAD.WIDE R12, R15, 0x2, R68 ;  /* 0x000000020f0c7825 */ /* 0x000fe200078e0244 */
[----:B------:R-:W-:Y:S01]  /*8470*/  @P2 STG.E.U16 desc[UR22][R10.64], R16 ;  /* 0x000000100a002986 */ /* 0x000fe2000c101516 */
[----:B------:R-:W-:-:S02]  /*8480*/  ISETP.LT.AND P5, PT, R3, UR6, !P5 ;  /* 0x0000000603007c0c */ /* 0x000fc4000efa1270 */
[----:B------:R-:W-:Y:S01]  /*8490*/  VIADD R2, R2, 0x3f ;  /* 0x0000003f02027836 */ /* 0x000fe20000000000 */
[----:B------:R4:W-:Y:S01]  /*84a0*/  @P6 STG.E.U16 desc[UR22][R12.64], R64 ;  /* 0x000000400c006986 */ /* 0x0009e2000c101516 */
[----:B------:R-:W-:Y:S01]  /*84b0*/  ISETP.LT.AND P6, PT, R0, UR6, !P0 ;  /* 0x0000000600007c0c */ /* 0x000fe2000c7c1270 */
[----:B------:R-:W-:Y:S01]  /*84c0*/  VIADD R17, R15, UR10 ;  /* 0x0000000a0f117c36 */ /* 0x000fe20008000000 */
[----:B------:R-:W-:Y:S02]  /*84d0*/  ISETP.LT.AND P0, PT, R3, UR6, !P0 ;  /* 0x0000000603007c0c */ /* 0x000fe4000c701270 */
[----:B------:R-:W-:Y:S01]  /*84e0*/  ISETP.GE.AND P1, PT, R2, UR7, PT ;  /* 0x0000000702007c0c */ /* 0x000fe2000bf26270 */
[----:B-1----:R-:W-:Y:S01]  /*84f0*/  IMAD.WIDE R6, R17, 0x2, R68 ;  /* 0x0000000211067825 */ /* 0x002fe200078e0244 */
[----:B------:R-:W-:Y:S02]  /*8500*/  PRMT R14, R67, 0x7632, R14 ;  /* 0x00007632430e7816 */ /* 0x000fe4000000000e */
[----:B------:R-:W-:Y:S01]  /*8510*/  ISETP.LT.AND P2, PT, R0, UR6, !P1 ;  /* 0x0000000600007c0c */ /* 0x000fe2000cf41270 */
[----:B--2---:R-:W-:Y:S01]  /*8520*/  IMAD.WIDE R8, R17, 0x2, R4 ;  /* 0x0000000211087825 */ /* 0x004fe200078e0204 */
[----:B------:R-:W-:-:S02]  /*8530*/  ISETP.LT.AND P1, PT, R3, UR6, !P1 ;  /* 0x0000000603007c0c */ /* 0x000fc4000cf21270 */
[----:B------:R-:W-:Y:S01]  /*8540*/  PRMT R0, R64, 0x7632, R0 ;  /* 0x0000763240007816 */ /* 0x000fe20000000000 */
[----:B------:R-:W-:-:S04]  /*8550*/  IMAD.WIDE R2, R15, 0x2, R4 ;  /* 0x000000020f027825 */ /* 0x000fc800078e0204 */
[----:B----4-:R-:W-:Y:S01]  /*8560*/  VIADD R13, R17, UR10 ;  /* 0x0000000a110d7c36 */ /* 0x010fe20008000000 */
[----:B------:R1:W-:Y:S03]  /*8570*/  @P3 STG.E.U16 desc[UR22][R2.64], R0 ;  /* 0x0000000002003986 */ /* 0x0003e6000c101516 */
[C---:B------:R-:W-:Y:S01]  /*8580*/  VIADD R15, R13.reuse, UR10 ;  /* 0x0000000a0d0f7c36 */ /* 0x040fe20008000000 */
[----:B------:R2:W-:Y:S01]  /*8590*/  @P6 STG.E.U16 desc[UR22][R6.64], R65 ;  /* 0x0000004106006986 */ /* 0x0005e2000c101516 */
[----:B------:R-:W-:-:S04]  /*85a0*/  IMAD.WIDE R10, R13, 0x2, R68 ;  /* 0x000000020d0a7825 */ /* 0x000fc800078e0244 */
[----:B------:R-:W-:Y:S01]  /*85b0*/  IMAD.WIDE R12, R13, 0x2, R4 ;  /* 0x000000020d0c7825 */ /* 0x000fe200078e0204 */
[----:B-1----:R-:W-:-:S03]  /*85c0*/  PRMT R3, R65, 0x7632, R3 ;  /* 0x0000763241037816 */ /* 0x002fc60000000003 */
[----:B------:R-:W-:Y:S01]  /*85d0*/  IMAD.WIDE R68, R15, 0x2, R68 ;  /* 0x000000020f447825 */ /* 0x000fe200078e0244 */
[----:B--2---:R-:W-:-:S03]  /*85e0*/  PRMT R7, R66, 0x7632, R7 ;  /* 0x0000763242077816 */ /* 0x004fc60000000007 */
[----:B------:R-:W-:Y:S01]  /*85f0*/  IMAD.WIDE R4, R15, 0x2, R4 ;  /* 0x000000020f047825 */ /* 0x000fe200078e0204 */
[----:B------:R1:W-:Y:S04]  /*8600*/  @P0 STG.E.U16 desc[UR22][R8.64], R3 ;  /* 0x0000000308000986 */ /* 0x0003e8000c101516 */
[----:B------:R1:W-:Y:S04]  /*8610*/  @P4 STG.E.U16 desc[UR22][R10.64], R66 ;  /* 0x000000420a004986 */ /* 0x0003e8000c101516 */
[----:B------:R1:W-:Y:S04]  /*8620*/  @P5 STG.E.U16 desc[UR22][R12.64], R7 ;  /* 0x000000070c005986 */ /* 0x0003e8000c101516 */
[----:B------:R1:W-:Y:S04]  /*8630*/  @P2 STG.E.U16 desc[UR22][R68.64], R67 ;  /* 0x0000004344002986 */ /* 0x0003e8000c101516 */
[----:B------:R1:W-:Y:S01]  /*8640*/  @P1 STG.E.U16 desc[UR22][R4.64], R14 ;  /* 0x0000000e04001986 */ /* 0x0003e2000c101516 */
[----:B---3--:R-:W-:Y:S06]  /*8650*/  BAR.SYNC.DEFER_BLOCKING 0x0 ;  /* 0x0000000000007b1d */ /* 0x008fec0000010000 */
[----:B------:R-:W-:Y:S05]  /*8660*/  BRA.U UP0, `(.L_x_13) ;  /* 0x0000000100a07547 */ /* 0x000fea000b800000 */
[----:B------:R-:W2:Y:S01]  /*8670*/  S2UR UR5, SR_CgaCtaId ;  /* 0x00000000000579c3 */ /* 0x000ea20000008800 */
[----:B------:R-:W-:Y:S01]  /*8680*/  NOP ;  /* 0x0000000000007918 */ /* 0x000fe20000000000 */
[----:B------:R-:W-:Y:S01]  /*8690*/  UMOV UR4, 0x50 ;  /* 0x0000005000047882 */ /* 0x000fe20000000000 */
[----:B------:R-:W-:Y:S02]  /*86a0*/  IMAD.U32 R0, RZ, RZ, UR8 ;  /* 0x00000008ff007e24 */ /* 0x000fe4000f8e00ff */
[----:B-1----:R-:W-:Y:S02]  /*86b0*/  IMAD.MOV.U32 R3, RZ, RZ, 0xf ;  /* 0x0000000fff037424 */ /* 0x002fe400078e00ff */
[----:B------:R-:W-:Y:S01]  /*86c0*/  IMAD.MOV.U32 R7, RZ, RZ, 0x1 ;  /* 0x00000001ff077424 */ /* 0x000fe200078e00ff */
[----:B------:R-:W-:-:S04]  /*86d0*/  LOP3.LUT R0, R0, 0xffff, RZ, 0xc0, !PT ;  /* 0x0000ffff00007812 */ /* 0x000fc800078ec0ff */
[----:B------:R-:W-:-:S05]  /*86e0*/  SHF.R.U32.HI R0, RZ, 0x5, R0 ;  /* 0x00000005ff007819 */ /* 0x000fca0000011600 */
[----:B------:R-:W-:Y:S01]  /*86f0*/  VIADD R2, R0, 0x10 ;  /* 0x0000001000027836 */ /* 0x000fe20000000000 */
[----:B------:R-:W-:Y:S01]  /*8700*/  SHF.L.U32 R0, R3, R0, RZ ;  /* 0x0000000003007219 */ /* 0x000fe200000006ff */
[----:B--2---:R-:W-:-:S03]  /*8710*/  ULEA UR6, UR5, UR4, 0x18 ;  /* 0x0000000405067291 */ /* 0x004fc6000f8ec0ff */
[----:B------:R-:W-:-:S04]  /*8720*/  SHF.L.U32 R3, R7, R2, RZ ;  /* 0x0000000207037219 */ /* 0x000fc800000006ff */
[----:B------:R-:W-:Y:S02]  /*8730*/  LOP3.LUT R0, R3, R0, RZ, 0xfc, !PT ;  /* 0x0000000003007212 */ /* 0x000fe400078efcff */
[----:B------:R-:W1:Y:S02]  /*8740*/  LDS R5, [UR6] ;  /* 0x00000006ff057984 */ /* 0x000e640008000800 */
[C---:B------:R-:W-:Y:S02]  /*8750*/  LOP3.LUT R2, R0.reuse, 0xffff, RZ, 0xc0, !PT ;  /* 0x0000ffff00027812 */ /* 0x040fe400078ec0ff */
[----:B-1----:R-:W-:-:S04]  /*8760*/  LOP3.LUT R3, R0, 0xffff, R5, 0x80, !PT ;  /* 0x0000ffff00037812 */ /* 0x002fc800078e8005 */
[----:B------:R-:W-:-:S13]  /*8770*/  ISETP.NE.AND P0, PT, R3, R2, PT ;  /* 0x000000020300720c */ /* 0x000fda0003f05270 */
[----:B------:R-:W-:Y:S05]  /*8780*/  @P0 BRA `(.L_x_14) ;  /* 0x0000000000500947 */ /* 0x000fea0003800000 */
[----:B------:R-:W-:Y:S02]  /*8790*/  SHF.R.U32.HI R5, RZ, 0x10, R5 ;  /* 0x00000010ff057819 */ /* 0x000fe40000011605 */
[----:B------:R-:W-:-:S04]  /*87a0*/  SHF.R.U32.HI R2, RZ, 0x10, R0 ;  /* 0x00000010ff027819 */ /* 0x000fc80000011600 */
[----:B------:R-:W-:-:S04]  /*87b0*/  LOP3.LUT R5, R5, R2, RZ, 0xc0, !PT ;  /* 0x0000000205057212 */ /* 0x000fc800078ec0ff */
[----:B------:R-:W-:-:S13]  /*87c0*/  ISETP.NE.AND P0, PT, R5, R2, PT ;  /* 0x000000020500720c */ /* 0x000fda0003f05270 */
[----:B------:R-:W-:Y:S05]  /*87d0*/  @P0 BRA `(.L_x_15) ;  /* 0x0000000000300947 */ /* 0x000fea0003800000 */
[----:B------:R-:W-:Y:S01]  /*87e0*/  R2UR UR4, R0 ;  /* 0x00000000000472ca */ /* 0x000fe200000e0000 */
[----:B------:R-:W-:Y:S01]  /*87f0*/  VOTEU.ANY UR5, UPT, PT ;  /* 0x0000000000057886 */ /* 0x000fe200038e0100 */
[----:B------:R-:W1:Y:S01]  /*8800*/  S2R R0, SR_LANEID ;  /* 0x0000000000007919 */ /* 0x000e620000000000 */
[----:B------:R-:W-:-:S10]  /*8810*/  UFLO.U32 UR5, UR5 ;  /* 0x00000005000572bd */ /* 0x000fd400080e0000 */
[----:B------:R-:W-:-:S06]  /*8820*/  ULOP3.LUT UR4, URZ, UR4, URZ, 0x33, !UPT ;  /* 0x00000004ff047292 */ /* 0x000fcc000f8e33ff */
[----:B------:R-:W-:-:S04]  /*8830*/  IMAD.U32 R2, RZ, RZ, UR4 ;  /* 0x00000004ff027e24 */ /* 0x000fc8000f8e00ff */
[----:B------:R-:W2:Y:S02]  /*8840*/  REDUX UR7, R2 ;  /* 0x00000000020773c4 */ /* 0x000ea40000000000 */
[----:B------:R3:W-:Y:S01]  /*8850*/  UTCATOMSWS.AND URZ, UR4 ;  /* 0x0000000400ff79e3 */ /* 0x0007e20008000000 */
[----:B-1----:R-:W-:Y:S01]  /*8860*/  ISETP.EQ.U32.AND P0, PT, R0, UR5, PT ;  /* 0x0000000500007c0c */ /* 0x002fe2000bf02070 */
[----:B--2---:R-:W-:-:S12]  /*8870*/  IMAD.U32 R0, RZ, RZ, UR7 ;  /* 0x00000007ff007e24 */ /* 0x004fd8000f8e00ff */
[----:B------:R3:W-:Y:S01]  /*8880*/  @P0 ATOMS.AND RZ, [UR6], R0 ;  /* 0x00000000ffff098c */ /* 0x0007e2000a800006 */
[----:B------:R-:W-:Y:S05]  /*8890*/  BRA `(.L_x_13) ;  /* 0x0000000000147947 */ /* 0x000fea0003800000 */
.L_x_15:
[----:B------:R-:W-:-:S07]  /*88a0*/  MOV R2, 0x88c0 ;  /* 0x000088c000027802 */ /* 0x000fce0000000f00 */
[----:B0-----:R-:W-:Y:S05]  /*88b0*/  CALL.REL.NOINC `($__internal_0_$__cuda_sm10x_tcgen05_guardrail_trap_col_being_dealloced_not_returned_by_alloc) ;  /* 0x00000000002c7944 */ /* 0x001fea0003c00000 */
[----:B------:R-:W-:Y:S05]  /*88c0*/  BRA `(.L_x_13) ;  /* 0x0000000000087947 */ /* 0x000fea0003800000 */
.L_x_14:
[----:B------:R-:W-:-:S07]  /*88d0*/  MOV R2, 0x88f0 ;  /* 0x000088f000027802 */ /* 0x000fce0000000f00 */
[----:B0-----:R-:W-:Y:S05]  /*88e0*/  CALL.REL.NOINC `($__internal_2_$__cuda_sm10x_tcgen05_guardrail_trap_unallocated_columns_being_dealloced) ;  /* 0x0000000000387944 */ /* 0x001fea0003c00000 */
.L_x_13:
[----:B------:R-:W-:Y:S01]  /*88f0*/  NOP ;  /* 0x0000000000007918 */ /* 0x000fe20000000000 */
[----:B---3--:R-:W-:Y:S05]  /*8900*/  EXIT ;  /* 0x000000000000794d */ /* 0x008fea0003800000 */
.L_x_8:
[----:B------:R-:W0:Y:S02]  /*8910*/  SYNCS.PHASECHK.TRANS64.TRYWAIT P1, [UR11], R175 ;  /* 0x000000afff0075a7 */ /* 0x000e24000802110b */
[----:B0-----:R-:W-:Y:S05]  /*8920*/  @!P1 BRA `(.L_x_8) ;  /* 0xfffffffc00f89947 */ /* 0x001fea000383ffff */
[----:B------:R-:W-:Y:S05]  /*8930*/  BRA `(.L_x_16) ;  /* 0xffffffb400d87947 */ /* 0x000fea000383ffff */
.L_x_12:
[----:B------:R-:W2:Y:S02]  /*8940*/  SYNCS.PHASECHK.TRANS64.TRYWAIT P0, [UR11], R4 ;  /* 0x00000004ff0075a7 */ /* 0x000ea4000800110b */
[----:B--2---:R-:W-:Y:S05]  /*8950*/  @!P0 BRA `(.L_x_12) ;  /* 0xfffffffc00f88947 */ /* 0x004fea000383ffff */
[----:B------:R-:W-:Y:S05]  /*8960*/  BRA `(.L_x_11) ;  /* 0xffffffcc00fc7947 */ /* 0x000fea000383ffff */
        .weak           $__internal_0_$__cuda_sm10x_tcgen05_guardrail_trap_col_being_dealloced_not_returned_by_alloc
        .type           $__internal_0_$__cuda_sm10x_tcgen05_guardrail_trap_col_being_dealloced_not_returned_by_alloc,@function
        .size           $__internal_0_$__cuda_sm10x_tcgen05_guardrail_trap_col_being_dealloced_not_returned_by_alloc,($__internal_1_$__cuda_sm10x_tcgen05_guardrail_trap_phase_invalid_during_alloc - $__internal_0_$__cuda_sm10x_tcgen05_guardrail_trap_col_being_dealloced_not_returned_by_alloc)
$__internal_0_$__cuda_sm10x_tcgen05_guardrail_trap_col_being_dealloced_not_returned_by_alloc:
[----:B------:R-:W-:Y:S05]  /*8970*/  BPT.TRAP 0x1 ;  /* 0x000000040000795c */ /* 0x000fea0000300000 */
[----:B------:R-:W-:-:S04]  /*8980*/  IMAD.MOV.U32 R3, RZ, RZ, 0x0 ;  /* 0x00000000ff037424 */ /* 0x000fc800078e00ff */
[----:B------:R-:W-:Y:S05]  /*8990*/  RET.REL.NODEC R2 `(matmul_kernel) ;  /* 0xffffff7402987950 */ /* 0x000fea0003c3ffff */
        .weak           $__internal_1_$__cuda_sm10x_tcgen05_guardrail_trap_phase_invalid_during_alloc
        .type           $__internal_1_$__cuda_sm10x_tcgen05_guardrail_trap_phase_invalid_during_alloc,@function
        .size           $__internal_1_$__cuda_sm10x_tcgen05_guardrail_trap_phase_invalid_during_alloc,($__internal_2_$__cuda_sm10x_tcgen05_guardrail_trap_unallocated_columns_being_dealloced - $__internal_1_$__cuda_sm10x_tcgen05_guardrail_trap_phase_invalid_during_alloc)
$__internal_1_$__cuda_sm10x_tcgen05_guardrail_trap_phase_invalid_during_alloc:
[----:B------:R-:W-:Y:S05]  /*89a0*/  BPT.TRAP 0x1 ;  /* 0x000000040000795c */ /* 0x000fea0000300000 */
[----:B------:R-:W-:-:S04]  /*89b0*/  IMAD.MOV.U32 R3, RZ, RZ, 0x0 ;  /* 0x00000000ff037424 */ /* 0x000fc800078e00ff */
[----:B------:R-:W-:Y:S05]  /*89c0*/  RET.REL.NODEC R2 `(matmul_kernel) ;  /* 0xffffff74028c7950 */ /* 0x000fea0003c3ffff */
        .weak           $__internal_2_$__cuda_sm10x_tcgen05_guardrail_trap_unallocated_columns_being_dealloced
        .type           $__internal_2_$__cuda_sm10x_tcgen05_guardrail_trap_unallocated_columns_being_dealloced,@function
        .size           $__internal_2_$__cuda_sm10x_tcgen05_guardrail_trap_unallocated_columns_being_dealloced,(.L_x_20 - $__internal_2_$__cuda_sm10x_tcgen05_guardrail_trap_unallocated_columns_being_dealloced)
$__internal_2_$__cuda_sm10x_tcgen05_guardrail_trap_unallocated_columns_being_dealloced:
[----:B------:R-:W-:Y:S05]  /*89d0*/  BPT.TRAP 0x1 ;  /* 0x000000040000795c */ /* 0x000fea0000300000 */
[----:B------:R-:W-:-:S04]  /*89e0*/  IMAD.MOV.U32 R3, RZ, RZ, 0x0 ;  /* 0x00000000ff037424 */ /* 0x000fc800078e00ff */
[----:B------:R-:W-:Y:S05]  /*89f0*/  RET.REL.NODEC R2 `(matmul_kernel) ;  /* 0xffffff7402807950 */ /* 0x000fea0003c3ffff */
.L_x_17:
[----:B------:R-:W-:-:S00]  /*8a00*/  BRA `(.L_x_17) ;  /* 0xfffffffc00fc7947 */ /* 0x000fc0000383ffff */
[----:B------:R-:W-:-:S00]  /*8a10*/  NOP ;  /* 0x0000000000007918 */ /* 0x000fc00000000000 */
        /* <DEDUP_REMOVED lines=14> */
.L_x_20:


//--------------------- .nv.shared.matmul_kernel  --------------------------
	.section	.nv.shared.matmul_kernel,"aw",@nobits
	.sectionflags	@""
	.align	16
	.zero		1024


//--------------------- .nv.shared.reserved.0     --------------------------
	.section	.nv.shared.reserved.0,"aw",@nobits
	.align	8
	.weak		__nv_reservedSMEM_offset_0_alias
	.size		__nv_reservedSMEM_offset_0_alias, 0, 64
	.other		__nv_reservedSMEM_offset_0_alias,@"STO_CUDA_RESERVED_SHARED STV_DEFAULT"
__nv_reservedSMEM_offset_0_alias:
	.zero		0
.nv.shared.reserved.0:
	.zero		64
	.weak		__nv_reservedSMEM_allocation_phase
	.type		__nv_reservedSMEM_allocation_phase,@object
	.size		__nv_reservedSMEM_allocation_phase,(.L_0 - __nv_reservedSMEM_allocation_phase)
__nv_reservedSMEM_allocation_phase:
	.zero		1
.L_0:
	.zero		7
	.weak		__nv_reservedSMEM_devtool_atexit_pc
	.type		__nv_reservedSMEM_devtool_atexit_pc,@object
	.size		__nv_reservedSMEM_devtool_atexit_pc,(__nv_reservedSMEM_allocation_mask - __nv_reservedSMEM_devtool_atexit_pc)
__nv_reservedSMEM_devtool_atexit_pc:
	.zero		8
	.weak		__nv_reservedSMEM_allocation_mask
	.type		__nv_reservedSMEM_allocation_mask,@object
	.size		__nv_reservedSMEM_allocation_mask,(.L_2 - __nv_reservedSMEM_allocation_mask)
__nv_reservedSMEM_allocation_mask:
	.zero		4
.L_2:


//--------------------- .nv.constant0.matmul_kernel --------------------------
	.section	.nv.constant0.matmul_kernel,"a",@progbits
	.sectionflags	@""
	.align	4
.nv.constant0.matmul_kernel:
	.zero		976


//--------------------- SYMBOLS --------------------------

	.type		.nv.reservedSmem.offset0,@object
	.size		.nv.reservedSmem.offset0,0x4
	.type		.nv.reservedSmem.cap,@object
	.size		.nv.reservedSmem.cap,0x4
